	.headerflags	@"EF_CUDA_TEXMODE_UNIFIED EF_CUDA_64BIT_ADDRESS EF_CUDA_ACCELERATORS EF_CUDA_SM90 EF_CUDA_VIRTUAL_SM(EF_CUDA_SM90)"
	.elftype	@"ET_EXEC"


//--------------------- .nv.info                  --------------------------
	.section	.nv.info,"",@"SHT_CUDA_INFO"
	.align	4


	//----- nvinfo : EIATTR_REGCOUNT
	.align		4
        /*0000*/ 	.byte	0x04, 0x2f
        /*0002*/ 	.short	(.L_3 - .L_2)
	.align		4
.L_2:
        /*0004*/ 	.word	index@(triton_poi_fused__native_batch_norm_legit_no_training_relu_5)
        /*0008*/ 	.word	0x00000020


	//----- nvinfo : EIATTR_MIN_STACK_SIZE
	.align		4
.L_3:
        /*000c*/ 	.byte	0x04, 0x12
        /*000e*/ 	.short	(.L_5 - .L_4)
	.align		4
.L_4:
        /*0010*/ 	.word	index@(triton_poi_fused__native_batch_norm_legit_no_training_relu_5)
        /*0014*/ 	.word	0x00000000


	//----- nvinfo : EIATTR_FRAME_SIZE
	.align		4
.L_5:
        /*0018*/ 	.byte	0x04, 0x11
        /*001a*/ 	.short	(.L_7 - .L_6)
	.align		4
.L_6:
        /*001c*/ 	.word	index@(triton_poi_fused__native_batch_norm_legit_no_training_relu_5)
        /*0020*/ 	.word	0x00000000


	//----- nvinfo : EIATTR_MIN_STACK_SIZE
	.align		4
.L_7:
        /*0024*/ 	.byte	0x04, 0x12
        /*0026*/ 	.short	(.L_9 - .L_8)
	.align		4
.L_8:
        /*0028*/ 	.word	index@(triton_poi_fused__native_batch_norm_legit_no_training_relu_5)
        /*002c*/ 	.word	0x00000000
.L_9:


//--------------------- .nv.info.triton_poi_fused__native_batch_norm_legit_no_training_relu_5 --------------------------
	.section	.nv.info.triton_poi_fused__native_batch_norm_legit_no_training_relu_5,"",@"SHT_CUDA_INFO"
	.sectionflags	@""
	.align	4


	//----- nvinfo : EIATTR_CUDA_API_VERSION
	.align		4
        /*0000*/ 	.byte	0x04, 0x37
        /*0002*/ 	.short	(.L_11 - .L_10)
.L_10:
        /*0004*/ 	.word	0x0000007c


	//----- nvinfo : EIATTR_KPARAM_INFO
	.align		4
.L_11:
        /*0008*/ 	.byte	0x04, 0x17
        /*000a*/ 	.short	(.L_13 - .L_12)
.L_12:
        /*000c*/ 	.word	0x00000000
        /*0010*/ 	.short	0x0007
        /*0012*/ 	.short	0x0034
        /*0014*/ 	.byte	0x00, 0xf0, 0x11, 0x00


	//----- nvinfo : EIATTR_KPARAM_INFO
	.align		4
.L_13:
        /*0018*/ 	.byte	0x04, 0x17
        /*001a*/ 	.short	(.L_15 - .L_14)
.L_14:
        /*001c*/ 	.word	0x00000000
        /*0020*/ 	.short	0x0006
        /*0022*/ 	.short	0x0030
        /*0024*/ 	.byte	0x00, 0xf0, 0x11, 0x00


	//----- nvinfo : EIATTR_KPARAM_INFO
	.align		4
.L_15:
        /*0028*/ 	.byte	0x04, 0x17
        /*002a*/ 	.short	(.L_17 - .L_16)
.L_16:
        /*002c*/ 	.word	0x00000000
        /*0030*/ 	.short	0x0005
        /*0032*/ 	.short	0x0028
        /*0034*/ 	.byte	0x00, 0xf4, 0x21, 0x00


	//----- nvinfo : EIATTR_KPARAM_INFO
	.align		4
.L_17:
        /*0038*/ 	.byte	0x04, 0x17
        /*003a*/ 	.short	(.L_19 - .L_18)
.L_18:
        /*003c*/ 	.word	0x00000000
        /*0040*/ 	.short	0x0004
        /*0042*/ 	.short	0x0020
        /*0044*/ 	.byte	0x00, 0xf4, 0x21, 0x00


	//----- nvinfo : EIATTR_KPARAM_INFO
	.align		4
.L_19:
        /*0048*/ 	.byte	0x04, 0x17
        /*004a*/ 	.short	(.L_21 - .L_20)
.L_20:
        /*004c*/ 	.word	0x00000000
        /*0050*/ 	.short	0x0003
        /*0052*/ 	.short	0x0018
        /*0054*/ 	.byte	0x00, 0xf4, 0x21, 0x00


	//----- nvinfo : EIATTR_KPARAM_INFO
	.align		4
.L_21:
        /*0058*/ 	.byte	0x04, 0x17
        /*005a*/ 	.short	(.L_23 - .L_22)
.L_22:
        /*005c*/ 	.word	0x00000000
        /*0060*/ 	.short	0x0002
        /*0062*/ 	.short	0x0010
        /*0064*/ 	.byte	0x00, 0xf4, 0x21, 0x00


	//----- nvinfo : EIATTR_KPARAM_INFO
	.align		4
.L_23:
        /*0068*/ 	.byte	0x04, 0x17
        /*006a*/ 	.short	(.L_25 - .L_24)
.L_24:
        /*006c*/ 	.word	0x00000000
        /*0070*/ 	.short	0x0001
        /*0072*/ 	.short	0x0008
        /*0074*/ 	.byte	0x00, 0xf4, 0x21, 0x00


	//----- nvinfo : EIATTR_KPARAM_INFO
	.align		4
.L_25:
        /*0078*/ 	.byte	0x04, 0x17
        /*007a*/ 	.short	(.L_27 - .L_26)
.L_26:
        /*007c*/ 	.word	0x00000000
        /*0080*/ 	.short	0x0000
        /*0082*/ 	.short	0x0000
        /*0084*/ 	.byte	0x00, 0xf4, 0x21, 0x00


	//----- nvinfo : EIATTR_SPARSE_MMA_MASK
	.align		4
.L_27:
        /*0088*/ 	.byte	0x03, 0x50
        /*008a*/ 	.short	0x0000


	//----- nvinfo : EIATTR_MAXREG_COUNT
	.align		4
        /*008c*/ 	.byte	0x03, 0x1b
        /*008e*/ 	.short	0x00ff


	//----- nvinfo : EIATTR_EXIT_INSTR_OFFSETS
	.align		4
        /*0090*/ 	.byte	0x04, 0x1c
        /*0092*/ 	.short	(.L_29 - .L_28)


	//   ....[0]....
.L_28:
        /*0094*/ 	.word	0x00001c90


	//   ....[1]....
        /*0098*/ 	.word	0x00001d40


	//----- nvinfo : EIATTR_REQNTID
	.align		4
.L_29:
        /*009c*/ 	.byte	0x04, 0x10
        /*009e*/ 	.short	(.L_31 - .L_30)
.L_30:
        /*00a0*/ 	.word	0x00000100
        /*00a4*/ 	.word	0x00000001
        /*00a8*/ 	.word	0x00000001


	//----- nvinfo : EIATTR_CBANK_PARAM_SIZE
	.align		4
.L_31:
        /*00ac*/ 	.byte	0x03, 0x19
        /*00ae*/ 	.short	0x0038


	//----- nvinfo : EIATTR_PARAM_CBANK
	.align		4
        /*00b0*/ 	.byte	0x04, 0x0a
        /*00b2*/ 	.short	(.L_33 - .L_32)
	.align		4
.L_32:
        /*00b4*/ 	.word	index@(.nv.constant0.triton_poi_fused__native_batch_norm_legit_no_training_relu_5)
        /*00b8*/ 	.short	0x0210
        /*00ba*/ 	.short	0x0038


	//----- nvinfo : EIATTR_SW_WAR
	.align		4
.L_33:
        /*00bc*/ 	.byte	0x04, 0x36
        /*00be*/ 	.short	(.L_35 - .L_34)
.L_34:
        /*00c0*/ 	.word	0x00000008
.L_35:


//--------------------- .nv.callgraph             --------------------------
	.section	.nv.callgraph,"",@"SHT_CUDA_CALLGRAPH"
	.align	4
	.sectionentsize	8
	.align		4
        /*0000*/ 	.word	0x00000000
	.align		4
        /*0004*/ 	.word	0xffffffff
	.align		4
        /*0008*/ 	.word	0x00000000
	.align		4
        /*000c*/ 	.word	0xfffffffe
	.align		4
        /*0010*/ 	.word	0x00000000
	.align		4
        /*0014*/ 	.word	0xfffffffd
	.align		4
        /*0018*/ 	.word	0x00000000
	.align		4
        /*001c*/ 	.word	0xfffffffc


//--------------------- .nv.constant4             --------------------------
	.section	.nv.constant4,"a",@progbits
	.align	8
	.align		8
.nv.constant4:
        /*0000*/ 	.dword	_$_str
	.align		8
        /*0008*/ 	.dword	_$_str_$_2


//--------------------- .text.triton_poi_fused__native_batch_norm_legit_no_training_relu_5 --------------------------
	.section	.text.triton_poi_fused__native_batch_norm_legit_no_training_relu_5,"ax",@progbits
	.sectionflags	@"SHF_BARRIERS=1"
	.align	128
        .global         triton_poi_fused__native_batch_norm_legit_no_training_relu_5
        .type           triton_poi_fused__native_batch_norm_legit_no_training_relu_5,@function
        .size           triton_poi_fused__native_batch_norm_legit_no_training_relu_5,(.L_x_1 - triton_poi_fused__native_batch_norm_legit_no_training_relu_5)
        .other          triton_poi_fused__native_batch_norm_legit_no_training_relu_5,@"STO_CUDA_ENTRY STV_DEFAULT"
triton_poi_fused__native_batch_norm_legit_no_training_relu_5:
.text.triton_poi_fused__native_batch_norm_legit_no_training_relu_5:
[----:B------:R-:W0:Y:S01]  /*0000*/  LDC R1, c[0x0][0x28] ;  /* 0x00000a00ff017b82 */ /* 0x000e220000000800 */
[----:B------:R-:W1:Y:S07]  /*0010*/  S2R R0, SR_CTAID.Y ;  /* 0x0000000000007919 */ /* 0x000e6e0000002600 */
[----:B------:R-:W2:Y:S01]  /*0020*/  LDC.64 R22, c[0x0][0x210] ;  /* 0x00008400ff167b82 */ /* 0x000ea20000000a00 */
[----:B------:R-:W-:Y:S01]  /*0030*/  ULDC.64 UR6, c[0x0][0x208] ;  /* 0x0000820000067ab9 */ /* 0x000fe20000000a00 */
[----:B------:R-:W-:Y:S01]  /*0040*/  CS2R R4, SRZ ;  /* 0x0000000000047805 */ /* 0x000fe2000001ff00 */
[----:B------:R-:W3:Y:S01]  /*0050*/  S2R R29, SR_TID.X ;  /* 0x00000000001d7919 */ /* 0x000ee20000002100 */
[----:B------:R-:W-:Y:S01]  /*0060*/  CS2R R6, SRZ ;  /* 0x0000000000067805 */ /* 0x000fe2000001ff00 */
[----:B------:R-:W4:Y:S03]  /*0070*/  S2R R9, SR_CTAID.X ;  /* 0x0000000000097919 */ /* 0x000f260000002500 */
[----:B------:R-:W5:Y:S01]  /*0080*/  LDC.64 R20, c[0x0][0x218] ;  /* 0x00008600ff147b82 */ /* 0x000f620000000a00 */
[----:B-1----:R-:W-:Y:S01]  /*0090*/  IMAD.SHL.U32 R2, R0, 0x40, RZ ;  /* 0x0000004000027824 */ /* 0x002fe200078e00ff */
[----:B------:R-:W-:Y:S01]  /*00a0*/  SHF.R.S32.HI R0, RZ, 0x19, R0 ;  /* 0x00000019ff007819 */ /* 0x000fe20000011400 */
[----:B---3--:R-:W-:-:S03]  /*00b0*/  IMAD.SHL.U32 R3, R29, 0x4, RZ ;  /* 0x000000041d037824 */ /* 0x008fc600078e00ff */
[----:B------:R-:W-:Y:S02]  /*00c0*/  SGXT R0, R0, 0x1 ;  /* 0x000000010000781a */ /* 0x000fe40000000200 */
[----:B------:R-:W-:Y:S02]  /*00d0*/  SHF.R.U32.HI R14, RZ, 0x4, R29 ;  /* 0x00000004ff0e7819 */ /* 0x000fe4000001161d */
[----:B------:R-:W-:Y:S02]  /*00e0*/  LOP3.LUT R3, R2, 0x3c, R3, 0xf8, !PT ;  /* 0x0000003c02037812 */ /* 0x000fe400078ef803 */
[----:B------:R-:W-:Y:S02]  /*00f0*/  SGXT.U32 R14, R14, 0x4 ;  /* 0x000000040e0e781a */ /* 0x000fe40000000000 */
[----:B------:R-:W-:-:S04]  /*0100*/  LEA.HI R8, R0, R3, RZ, 0x8 ;  /* 0x0000000300087211 */ /* 0x000fc800078f40ff */
[----:B------:R-:W-:Y:S02]  /*0110*/  LOP3.LUT R28, R8, 0xffffff00, RZ, 0xc0, !PT ;  /* 0xffffff00081c7812 */ /* 0x000fe400078ec0ff */
[----:B------:R-:W-:-:S03]  /*0120*/  SHF.R.S32.HI R15, RZ, 0x8, R8 ;  /* 0x00000008ff0f7819 */ /* 0x000fc60000011408 */
[----:B------:R-:W-:Y:S02]  /*0130*/  IMAD.IADD R28, R3, 0x1, -R28 ;  /* 0x00000001031c7824 */ /* 0x000fe400078e0a1c */
[----:B----4-:R-:W-:Y:S01]  /*0140*/  IMAD.SHL.U32 R3, R9, 0x40, RZ ;  /* 0x0000004009037824 */ /* 0x010fe200078e00ff */
[----:B------:R-:W-:Y:S01]  /*0150*/  CS2R R8, SRZ ;  /* 0x0000000000087805 */ /* 0x000fe2000001ff00 */
[----:B------:R-:W-:-:S03]  /*0160*/  IMAD R12, R15, 0x3c100, R28 ;  /* 0x0003c1000f0c7824 */ /* 0x000fc600078e021c */
[----:B------:R-:W-:Y:S02]  /*0170*/  LOP3.LUT R13, R3, 0x10, R14, 0xfe, !PT ;  /* 0x00000010030d7812 */ /* 0x000fe400078efe0e */
[----:B------:R-:W-:Y:S02]  /*0180*/  LOP3.LUT R15, R3, 0x20, R14, 0xfe, !PT ;  /* 0x00000020030f7812 */ /* 0x000fe400078efe0e */
[C---:B------:R-:W-:Y:S01]  /*0190*/  ISETP.GE.AND P1, PT, R13.reuse, 0x3c1, PT ;  /* 0x000003c10d00780c */ /* 0x040fe20003f26270 */
[--C-:B------:R-:W-:Y:S01]  /*01a0*/  IMAD R27, R13, 0x100, R12.reuse ;  /* 0x000001000d1b7824 */ /* 0x100fe200078e020c */
[C---:B------:R-:W-:Y:S01]  /*01b0*/  ISETP.GE.AND P2, PT, R15.reuse, 0x3c1, PT ;  /* 0x000003c10f00780c */ /* 0x040fe20003f46270 */
[----:B------:R-:W-:Y:S01]  /*01c0*/  IMAD R25, R15, 0x100, R12 ;  /* 0x000001000f197824 */ /* 0x000fe200078e020c */
[----:B------:R-:W-:Y:S01]  /*01d0*/  LOP3.LUT R11, R3, R14, RZ, 0xfc, !PT ;  /* 0x0000000e030b7212 */ /* 0x000fe200078efcff */
[----:B--2---:R-:W-:Y:S01]  /*01e0*/  IMAD.WIDE R26, R27, 0x4, R22 ;  /* 0x000000041b1a7825 */ /* 0x004fe200078e0216 */
[----:B------:R-:W-:-:S02]  /*01f0*/  LOP3.LUT R13, R3, 0x30, R14, 0xfe, !PT ;  /* 0x00000030030d7812 */ /* 0x000fc400078efe0e */
[----:B------:R-:W-:Y:S02]  /*0200*/  CS2R R14, SRZ ;  /* 0x00000000000e7805 */ /* 0x000fe4000001ff00 */
[C---:B------:R-:W-:Y:S01]  /*0210*/  ISETP.GE.AND P0, PT, R11.reuse, 0x3c1, PT ;  /* 0x000003c10b00780c */ /* 0x040fe20003f06270 */
[--C-:B------:R-:W-:Y:S01]  /*0220*/  IMAD R19, R11, 0x100, R12.reuse ;  /* 0x000001000b137824 */ /* 0x100fe200078e020c */
[C---:B------:R-:W-:Y:S01]  /*0230*/  ISETP.GE.AND P3, PT, R13.reuse, 0x3c1, PT ;  /* 0x000003c10d00780c */ /* 0x040fe20003f66270 */
[----:B------:R-:W-:Y:S01]  /*0240*/  IMAD R17, R13, 0x100, R12 ;  /* 0x000001000d117824 */ /* 0x000fe200078e020c */
[----:B------:R-:W-:Y:S01]  /*0250*/  CS2R R12, SRZ ;  /* 0x00000000000c7805 */ /* 0x000fe2000001ff00 */
[----:B------:R-:W-:Y:S01]  /*0260*/  IMAD.WIDE R24, R25, 0x4, R22 ;  /* 0x0000000419187825 */ /* 0x000fe200078e0216 */
[----:B------:R-:W-:-:S03]  /*0270*/  CS2R R10, SRZ ;  /* 0x00000000000a7805 */ /* 0x000fc6000001ff00 */
[--C-:B------:R-:W-:Y:S01]  /*0280*/  IMAD.WIDE R18, R19, 0x4, R22.reuse ;  /* 0x0000000413127825 */ /* 0x100fe200078e0216 */
[----:B------:R1:W2:Y:S03]  /*0290*/  @!P2 LDG.E.EL.128 R12, desc[UR6][R24.64] ;  /* 0x00000006180ca981 */ /* 0x0002a6000c2e1d00 */
[----:B------:R-:W-:Y:S01]  /*02a0*/  IMAD.WIDE R22, R17, 0x4, R22 ;  /* 0x0000000411167825 */ /* 0x000fe200078e0216 */
[----:B------:R3:W4:Y:S03]  /*02b0*/  @!P0 LDG.E.EL.128 R4, desc[UR6][R18.64] ;  /* 0x0000000612048981 */ /* 0x000726000c2e1d00 */
[----:B-----5:R-:W-:Y:S01]  /*02c0*/  IMAD.WIDE R20, R28, 0x4, R20 ;  /* 0x000000041c147825 */ /* 0x020fe200078e0214 */
[----:B------:R-:W5:Y:S01]  /*02d0*/  @!P1 LDG.E.EL.128 R8, desc[UR6][R26.64] ;  /* 0x000000061a089981 */ /* 0x000f62000c2e1d00 */
[----:B-1----:R-:W1:Y:S01]  /*02e0*/  LDC.64 R24, c[0x0][0x220] ;  /* 0x00008800ff187b82 */ /* 0x002e620000000a00 */
[----:B------:R-:W-:-:S02]  /*02f0*/  CS2R R16, SRZ ;  /* 0x0000000000107805 */ /* 0x000fc4000001ff00 */
[----:B---3--:R-:W-:-:S06]  /*0300*/  CS2R R18, SRZ ;  /* 0x0000000000127805 */ /* 0x008fcc000001ff00 */
[----:B------:R-:W3:Y:S04]  /*0310*/  @!P3 LDG.E.EL.128 R16, desc[UR6][R22.64] ;  /* 0x000000061610b981 */ /* 0x000ee8000c2e1d00 */
[----:B------:R-:W4:Y:S01]  /*0320*/  LDG.E.EL.128 R20, desc[UR6][R20.64] ;  /* 0x0000000614147981 */ /* 0x000f22000c2e1d00 */
[----:B-1----:R-:W-:-:S06]  /*0330*/  IMAD.WIDE R24, R28, 0x4, R24 ;  /* 0x000000041c187825 */ /* 0x002fcc00078e0218 */
[----:B------:R-:W3:Y:S01]  /*0340*/  LDG.E.EL.128 R24, desc[UR6][R24.64] ;  /* 0x0000000618187981 */ /* 0x000ee2000c2e1d00 */
[C---:B----4-:R-:W-:Y:S01]  /*0350*/  FADD R6, -R22.reuse, R6 ;  /* 0x0000000616067221 */ /* 0x050fe20000000100 */
[C---:B-----5:R-:W-:Y:S01]  /*0360*/  FADD R10, -R22.reuse, R10 ;  /* 0x0000000a160a7221 */ /* 0x060fe20000000100 */
[C---:B--2---:R-:W-:Y:S01]  /*0370*/  FADD R14, -R22.reuse, R14 ;  /* 0x0000000e160e7221 */ /* 0x044fe20000000100 */
[----:B---3--:R-:W-:Y:S01]  /*0380*/  FADD R18, -R22, R18 ;  /* 0x0000001216127221 */ /* 0x008fe20000000100 */
[C---:B------:R-:W-:Y:S01]  /*0390*/  FADD R5, -R21.reuse, R5 ;  /* 0x0000000515057221 */ /* 0x040fe20000000100 */
[C---:B------:R-:W-:Y:S01]  /*03a0*/  FADD R9, -R21.reuse, R9 ;  /* 0x0000000915097221 */ /* 0x040fe20000000100 */
[C---:B------:R-:W-:Y:S01]  /*03b0*/  FADD R13, -R21.reuse, R13 ;  /* 0x0000000d150d7221 */ /* 0x040fe20000000100 */
[----:B------:R-:W-:Y:S01]  /*03c0*/  FADD R17, -R21, R17 ;  /* 0x0000001115117221 */ /* 0x000fe20000000100 */
[----:B------:R-:W-:-:S04]  /*03d0*/  FADD R22, R25, 9.9999997473787516356e-06 ;  /* 0x3727c5ac19167421 */ /* 0x000fc80000000000 */
[----:B------:R-:W1:Y:S01]  /*03e0*/  MUFU.SQRT R21, R22 ;  /* 0x0000001600157308 */ /* 0x000e620000002000 */
[----:B------:R-:W-:Y:S01]  /*03f0*/  FADD R26, R26, 9.9999997473787516356e-06 ;  /* 0x3727c5ac1a1a7421 */ /* 0x000fe20000000000 */
[----:B------:R-:W-:-:S06]  /*0400*/  FADD R27, R27, 9.9999997473787516356e-06 ;  /* 0x3727c5ac1b1b7421 */ /* 0x000fcc0000000000 */
[----:B------:R-:W2:Y:S01]  /*0410*/  MUFU.SQRT R25, R26 ;  /* 0x0000001a00197308 */ /* 0x000ea20000002000 */
[C---:B-1----:R-:W-:Y:S02]  /*0420*/  FSETP.GT.AND P0, PT, R21.reuse, 8.50705917302346158658e+37, PT ;  /* 0x7e8000001500780b */ /* 0x042fe40003f04000 */
[----:B------:R-:W-:Y:S01]  /*0430*/  FSETP.GEU.AND P1, PT, R21, 1.175494350822287508e-38, PT ;  /* 0x008000001500780b */ /* 0x000fe20003f2e000 */
[----:B------:R-:W-:Y:S02]  /*0440*/  IMAD.MOV.U32 R22, RZ, RZ, 0x3e800000 ;  /* 0x3e800000ff167424 */ /* 0x000fe400078e00ff */
[C---:B------:R-:W-:Y:S01]  /*0450*/  FADD R4, -R20.reuse, R4 ;  /* 0x0000000414047221 */ /* 0x040fe20000000100 */
[C---:B------:R-:W-:Y:S01]  /*0460*/  FADD R8, -R20.reuse, R8 ;  /* 0x0000000814087221 */ /* 0x040fe20000000100 */
[C---:B------:R-:W-:Y:S01]  /*0470*/  FADD R12, -R20.reuse, R12 ;  /* 0x0000000c140c7221 */ /* 0x040fe20000000100 */
[----:B------:R-:W-:Y:S01]  /*0480*/  FADD R16, -R20, R16 ;  /* 0x0000001014107221 */ /* 0x000fe20000000100 */
[----:B------:R-:W-:Y:S01]  /*0490*/  FADD R20, -R23, R15 ;  /* 0x0000000f17147221 */ /* 0x000fe20000000100 */
[----:B------:R-:W-:Y:S01]  /*04a0*/  FSEL R15, R22, 1, P0 ;  /* 0x3f800000160f7808 */ /* 0x000fe20000000000 */
[----:B------:R-:W-:Y:S01]  /*04b0*/  FADD R24, R24, 9.9999997473787516356e-06 ;  /* 0x3727c5ac18187421 */ /* 0x000fe20000000000 */
[----:B------:R-:W1:Y:S01]  /*04c0*/  MUFU.SQRT R26, R27 ;  /* 0x0000001b001a7308 */ /* 0x000e620000002000 */
[----:B------:R-:W-:-:S02]  /*04d0*/  @P0 FMUL R21, R21, 0.25 ;  /* 0x3e80000015150820 */ /* 0x000fc40000400000 */
[----:B------:R-:W-:Y:S02]  /*04e0*/  @!P1 FMUL R15, R15, 16777216 ;  /* 0x4b8000000f0f9820 */ /* 0x000fe40000400000 */
[----:B------:R-:W-:Y:S01]  /*04f0*/  @!P1 FMUL R21, R21, 16777216 ;  /* 0x4b80000015159820 */ /* 0x000fe20000400000 */
[C---:B--2---:R-:W-:Y:S02]  /*0500*/  FSETP.GT.AND P1, PT, R25.reuse, 8.50705917302346158658e+37, PT ;  /* 0x7e8000001900780b */ /* 0x044fe40003f24000 */
[----:B------:R-:W2:Y:S01]  /*0510*/  MUFU.SQRT R24, R24 ;  /* 0x0000001800187308 */ /* 0x000ea20000002000 */
[----:B------:R-:W-:Y:S02]  /*0520*/  FSETP.GEU.AND P4, PT, R25, 1.175494350822287508e-38, PT ;  /* 0x008000001900780b */ /* 0x000fe40003f8e000 */
[----:B-1----:R-:W-:-:S05]  /*0530*/  FSETP.GT.AND P2, PT, R26, 8.50705917302346158658e+37, PT ;  /* 0x7e8000001a00780b */ /* 0x002fca0003f44000 */
[----:B------:R-:W1:Y:S01]  /*0540*/  MUFU.RCP R21, R21 ;  /* 0x0000001500157308 */ /* 0x000e620000001000 */
[----:B------:R-:W-:Y:S02]  /*0550*/  FSETP.GEU.AND P5, PT, R26, 1.175494350822287508e-38, PT ;  /* 0x008000001a00780b */ /* 0x000fe40003fae000 */
[----:B------:R-:W-:Y:S01]  /*0560*/  @P1 FMUL R25, R25, 0.25 ;  /* 0x3e80000019191820 */ /* 0x000fe20000400000 */
[----:B--2---:R-:W-:-:S03]  /*0570*/  FSETP.GT.AND P0, PT, R24, 8.50705917302346158658e+37, PT ;  /* 0x7e8000001800780b */ /* 0x004fc60003f04000 */
[----:B------:R-:W-:Y:S01]  /*0580*/  @!P4 FMUL R25, R25, 16777216 ;  /* 0x4b8000001919c820 */ /* 0x000fe20000400000 */
[----:B------:R-:W-:Y:S01]  /*0590*/  FSETP.GEU.AND P3, PT, R24, 1.175494350822287508e-38, PT ;  /* 0x008000001800780b */ /* 0x000fe20003f6e000 */
[----:B------:R-:W-:-:S04]  /*05a0*/  @P2 FMUL R26, R26, 0.25 ;  /* 0x3e8000001a1a2820 */ /* 0x000fc80000400000 */
[----:B------:R-:W2:Y:S01]  /*05b0*/  MUFU.RCP R25, R25 ;  /* 0x0000001900197308 */ /* 0x000ea20000001000 */
[----:B-1----:R-:W-:Y:S01]  /*05c0*/  FMUL R21, R21, R15 ;  /* 0x0000000f15157220 */ /* 0x002fe20000400000 */
[----:B------:R-:W-:-:S03]  /*05d0*/  @!P5 FMUL R26, R26, 16777216 ;  /* 0x4b8000001a1ad820 */ /* 0x000fc60000400000 */
[----:B------:R-:W-:Y:S01]  /*05e0*/  FMUL R15, R21, R9 ;  /* 0x00000009150f7220 */ /* 0x000fe20000400000 */
[----:B------:R-:W-:Y:S01]  /*05f0*/  @P0 FMUL R24, R24, 0.25 ;  /* 0x3e80000018180820 */ /* 0x000fe20000400000 */
[----:B------:R-:W-:Y:S01]  /*0600*/  FSEL R9, R22, 1, P1 ;  /* 0x3f80000016097808 */ /* 0x000fe20000800000 */
[----:B------:R-:W1:Y:S01]  /*0610*/  MUFU.RCP R26, R26 ;  /* 0x0000001a001a7308 */ /* 0x000e620000001000 */
[C---:B------:R-:W-:Y:S01]  /*0620*/  FADD R7, -R23.reuse, R7 ;  /* 0x0000000717077221 */ /* 0x040fe20000000100 */
[----:B------:R-:W-:Y:S01]  /*0630*/  @!P3 FMUL R24, R24, 16777216 ;  /* 0x4b8000001818b820 */ /* 0x000fe20000400000 */
[----:B------:R-:W-:Y:S01]  /*0640*/  FADD R11, -R23, R11 ;  /* 0x0000000b170b7221 */ /* 0x000fe20000000100 */
[----:B------:R-:W-:Y:S01]  /*0650*/  @!P4 FMUL R9, R9, 16777216 ;  /* 0x4b8000000909c820 */ /* 0x000fe20000400000 */
[----:B------:R-:W-:Y:S01]  /*0660*/  FADD R23, -R23, R19 ;  /* 0x0000001317177221 */ /* 0x000fe20000000100 */
[----:B------:R-:W-:Y:S02]  /*0670*/  FMUL R19, R21, R5 ;  /* 0x0000000515137220 */ /* 0x000fe40000400000 */
[----:B------:R-:W3:Y:S01]  /*0680*/  MUFU.RCP R5, R24 ;  /* 0x0000001800057308 */ /* 0x000ee20000001000 */
[----:B--2---:R-:W-:Y:S01]  /*0690*/  FMUL R9, R25, R9 ;  /* 0x0000000919097220 */ /* 0x004fe20000400000 */
[C---:B------:R-:W-:Y:S01]  /*06a0*/  FSEL R25, R22.reuse, 1, P2 ;  /* 0x3f80000016197808 */ /* 0x040fe20001000000 */
[C---:B------:R-:W-:Y:S01]  /*06b0*/  FMUL R17, R21.reuse, R17 ;  /* 0x0000001115117220 */ /* 0x040fe20000400000 */
[----:B------:R-:W-:Y:S01]  /*06c0*/  FMUL R13, R21, R13 ;  /* 0x0000000d150d7220 */ /* 0x000fe20000400000 */
[----:B------:R-:W-:-:S02]  /*06d0*/  FSEL R21, R22, 1, P0 ;  /* 0x3f80000016157808 */ /* 0x000fc40000000000 */
[----:B------:R-:W-:-:S03]  /*06e0*/  @!P5 FMUL R25, R25, 16777216 ;  /* 0x4b8000001919d820 */ /* 0x000fc60000400000 */
[----:B------:R-:W-:Y:S01]  /*06f0*/  @!P3 FMUL R21, R21, 16777216 ;  /* 0x4b8000001515b820 */ /* 0x000fe20000400000 */
[----:B-1----:R-:W-:Y:S01]  /*0700*/  FMUL R25, R26, R25 ;  /* 0x000000191a197220 */ /* 0x002fe20000400000 */
[----:B------:R-:W-:Y:S02]  /*0710*/  FMUL R22, R9, R6 ;  /* 0x0000000609167220 */ /* 0x000fe40000400000 */
[----:B---3--:R-:W-:Y:S01]  /*0720*/  FMUL R5, R5, R21 ;  /* 0x0000001505057220 */ /* 0x008fe20000400000 */
[C---:B------:R-:W-:Y:S01]  /*0730*/  FMUL R23, R25.reuse, R23 ;  /* 0x0000001719177220 */ /* 0x040fe20000400000 */
[C---:B------:R-:W-:Y:S01]  /*0740*/  FMUL R20, R25.reuse, R20 ;  /* 0x0000001419147220 */ /* 0x040fe20000400000 */
[----:B------:R-:W-:Y:S01]  /*0750*/  FMUL R24, R25, R11 ;  /* 0x0000000b19187220 */ /* 0x000fe20000400000 */
[----:B------:R-:W-:Y:S01]  /*0760*/  FMUL R21, R9, R10 ;  /* 0x0000000a09157220 */ /* 0x000fe20000400000 */
[----:B------:R-:W-:Y:S01]  /*0770*/  FMUL R25, R25, R7 ;  /* 0x0000000719197220 */ /* 0x000fe20000400000 */
[----:B------:R-:W1:Y:S08]  /*0780*/  LDC.64 R10, c[0x0][0x230] ;  /* 0x00008c00ff0a7b82 */ /* 0x000e700000000a00 */
[----:B------:R-:W2:Y:S01]  /*0790*/  LDC.64 R6, c[0x0][0x228] ;  /* 0x00008a00ff067b82 */ /* 0x000ea20000000a00 */
[C---:B------:R-:W-:Y:S01]  /*07a0*/  FMUL R18, R9.reuse, R18 ;  /* 0x0000001209127220 */ /* 0x040fe20000400000 */
[----:B------:R-:W-:Y:S01]  /*07b0*/  FMUL R14, R9, R14 ;  /* 0x0000000e090e7220 */ /* 0x000fe20000400000 */
[C---:B------:R-:W-:Y:S01]  /*07c0*/  FMUL R16, R5.reuse, R16 ;  /* 0x0000001005107220 */ /* 0x040fe20000400000 */
[C---:B------:R-:W-:Y:S01]  /*07d0*/  FMUL R12, R5.reuse, R12 ;  /* 0x0000000c050c7220 */ /* 0x040fe20000400000 */
[C---:B------:R-:W-:Y:S01]  /*07e0*/  FMUL R26, R5.reuse, R8 ;  /* 0x00000008051a7220 */ /* 0x040fe20000400000 */
[----:B------:R-:W-:Y:S01]  /*07f0*/  FMUL R27, R5, R4 ;  /* 0x00000004051b7220 */ /* 0x000fe20000400000 */
[----:B-1----:R-:W-:-:S06]  /*0800*/  IMAD.WIDE R10, R28, 0x4, R10 ;  /* 0x000000041c0a7825 */ /* 0x002fcc00078e020a */
[----:B------:R-:W3:Y:S01]  /*0810*/  LDG.E.EL.128 R8, desc[UR6][R10.64] ;  /* 0x000000060a087981 */ /* 0x000ee2000c2e1d00 */
[----:B--2---:R-:W-:-:S06]  /*0820*/  IMAD.WIDE R6, R28, 0x4, R6 ;  /* 0x000000041c067825 */ /* 0x004fcc00078e0206 */
[----:B------:R-:W3:Y:S01]  /*0830*/  LDG.E.EL.128 R4, desc[UR6][R6.64] ;  /* 0x0000000606047981 */ /* 0x000ee2000c2e1d00 */
[----:B------:R-:W1:Y:S01]  /*0840*/  S2UR UR5, SR_CgaCtaId ;  /* 0x00000000000579c3 */ /* 0x000e620000008800 */
[----:B------:R-:W-:Y:S02]  /*0850*/  UMOV UR4, 0x400 ;  /* 0x0000040000047882 */ /* 0x000fe40000000000 */
[----:B-1----:R-:W-:Y:S01]  /*0860*/  UPRMT UR4, UR5, 0x654, UR4 ;  /* 0x0000065405047896 */ /* 0x002fe20008000004 */
[----:B------:R-:W-:Y:S01]  /*0870*/  LOP3.LUT R3, R3, 0x3f, R29, 0xf8, !PT ;  /* 0x0000003f03037812 */ /* 0x000fe200078ef81d */
[C-C-:B---3--:R-:W-:Y:S01]  /*0880*/  FFMA R19, R5.reuse, R19, R9.reuse ;  /* 0x0000001305137223 */ /* 0x148fe20000000009 */
[C-C-:B------:R-:W-:Y:S01]  /*0890*/  FFMA R15, R5.reuse, R15, R9.reuse ;  /* 0x0000000f050f7223 */ /* 0x140fe20000000009 */
[C-C-:B------:R-:W-:Y:S01]  /*08a0*/  FFMA R13, R5.reuse, R13, R9.reuse ;  /* 0x0000000d050d7223 */ /* 0x140fe20000000009 */
[----:B------:R-:W-:Y:S01]  /*08b0*/  FFMA R17, R5, R17, R9 ;  /* 0x0000001105117223 */ /* 0x000fe20000000009 */
[----:B------:R-:W-:Y:S01]  /*08c0*/  SHF.R.U32.HI R5, RZ, 0x6, R29 ;  /* 0x00000006ff057819 */ /* 0x000fe2000001161d */
[C-C-:B------:R-:W-:Y:S01]  /*08d0*/  FFMA R27, R4.reuse, R27, R8.reuse ;  /* 0x0000001b041b7223 */ /* 0x140fe20000000008 */
[C-C-:B------:R-:W-:Y:S01]  /*08e0*/  FFMA R26, R4.reuse, R26, R8.reuse ;  /* 0x0000001a041a7223 */ /* 0x140fe20000000008 */
[C-C-:B------:R-:W-:Y:S01]  /*08f0*/  FFMA R12, R4.reuse, R12, R8.reuse ;  /* 0x0000000c040c7223 */ /* 0x140fe20000000008 */
[----:B------:R-:W-:Y:S01]  /*0900*/  SGXT.U32 R5, R5, 0x2 ;  /* 0x000000020505781a */ /* 0x000fe20000000000 */
[----:B------:R-:W-:Y:S01]  /*0910*/  FFMA R16, R4, R16, R8 ;  /* 0x0000001004107223 */ /* 0x000fe20000000008 */
[----:B------:R-:W-:-:S02]  /*0920*/  IMAD.SHL.U32 R4, R29, 0x100, RZ ;  /* 0x000001001d047824 */ /* 0x000fc400078e00ff */
[----:B------:R-:W-:Y:S02]  /*0930*/  LOP3.LUT R2, R5, R2, RZ, 0xfc, !PT ;  /* 0x0000000205027212 */ /* 0x000fe400078efcff */
[----:B------:R-:W-:Y:S02]  /*0940*/  SHF.R.U32.HI R5, RZ, 0x4, R29 ;  /* 0x00000004ff057819 */ /* 0x000fe4000001161d */
[----:B------:R-:W-:Y:S02]  /*0950*/  LOP3.LUT R4, R4, 0xf00, RZ, 0xc0, !PT ;  /* 0x00000f0004047812 */ /* 0x000fe400078ec0ff */
[----:B------:R-:W-:Y:S01]  /*0960*/  SGXT.U32 R5, R5, 0x4 ;  /* 0x000000040505781a */ /* 0x000fe20000000000 */
[C-C-:B------:R-:W-:Y:S01]  /*0970*/  FFMA R25, R7.reuse, R25, R11.reuse ;  /* 0x0000001907197223 */ /* 0x140fe2000000000b */
[C---:B------:R-:W-:Y:S01]  /*0980*/  LOP3.LUT R8, R4.reuse, 0x80, RZ, 0xfc, !PT ;  /* 0x0000008004087812 */ /* 0x040fe200078efcff */
[C-C-:B------:R-:W-:Y:S01]  /*0990*/  FFMA R24, R7.reuse, R24, R11.reuse ;  /* 0x0000001807187223 */ /* 0x140fe2000000000b */
[C-C-:B------:R-:W-:Y:S01]  /*09a0*/  FFMA R20, R7.reuse, R20, R11.reuse ;  /* 0x0000001407147223 */ /* 0x140fe2000000000b */
[----:B------:R-:W-:Y:S01]  /*09b0*/  FFMA R23, R7, R23, R11 ;  /* 0x0000001707177223 */ /* 0x000fe2000000000b */
[----:B------:R-:W-:-:S02]  /*09c0*/  LOP3.LUT R9, R4, 0xc0, RZ, 0xfc, !PT ;  /* 0x000000c004097812 */ /* 0x000fc400078efcff */
[----:B------:R-:W-:Y:S01]  /*09d0*/  LOP3.LUT R7, R4, R5, RZ, 0xfc, !PT ;  /* 0x0000000504077212 */ /* 0x000fe200078efcff */
[--C-:B------:R-:W-:Y:S01]  /*09e0*/  FFMA R22, R6, R22, R10.reuse ;  /* 0x0000001606167223 */ /* 0x100fe2000000000a */
[----:B------:R-:W-:Y:S01]  /*09f0*/  LOP3.LUT R5, R4, 0x40, RZ, 0xfc, !PT ;  /* 0x0000004004057812 */ /* 0x000fe200078efcff */
[C-C-:B------:R-:W-:Y:S01]  /*0a00*/  FFMA R21, R6.reuse, R21, R10.reuse ;  /* 0x0000001506157223 */ /* 0x140fe2000000000a */
[C-C-:B------:R-:W-:Y:S01]  /*0a10*/  FFMA R14, R6.reuse, R14, R10.reuse ;  /* 0x0000000e060e7223 */ /* 0x140fe2000000000a */
[----:B------:R-:W-:Y:S01]  /*0a20*/  FFMA R18, R6, R18, R10 ;  /* 0x0000001206127223 */ /* 0x000fe2000000000a */
[----:B------:R-:W-:Y:S02]  /*0a30*/  LEA.HI R8, R8, UR4, RZ, 0x1c ;  /* 0x0000000408087c11 */ /* 0x000fe4000f8fe0ff */
[----:B------:R-:W-:Y:S02]  /*0a40*/  LEA.HI R10, R9, UR4, RZ, 0x1c ;  /* 0x00000004090a7c11 */ /* 0x000fe4000f8fe0ff */
[----:B------:R-:W-:-:S02]  /*0a50*/  FSETP.GEU.AND P0, PT, R19, RZ, PT ;  /* 0x000000ff1300720b */ /* 0x000fc40003f0e000 */
[----:B------:R-:W-:Y:S02]  /*0a60*/  LEA.HI R6, R4, UR4, RZ, 0x1c ;  /* 0x0000000404067c11 */ /* 0x000fe4000f8fe0ff */
[----:B------:R-:W-:Y:S02]  /*0a70*/  FSETP.GEU.AND P1, PT, R27, RZ, PT ;  /* 0x000000ff1b00720b */ /* 0x000fe40003f2e000 */
[----:B------:R-:W-:Y:S02]  /*0a80*/  LOP3.LUT R9, R2, 0x38, RZ, 0xfc, !PT ;  /* 0x0000003802097812 */ /* 0x000fe400078efcff */
[----:B------:R-:W-:Y:S01]  /*0a90*/  LEA.HI R4, R5, UR4, RZ, 0x1c ;  /* 0x0000000405047c11 */ /* 0x000fe2000f8fe0ff */
[----:B------:R-:W-:Y:S01]  /*0aa0*/  IMAD R5, R7, 0x4, R8 ;  /* 0x0000000407057824 */ /* 0x000fe200078e0208 */
[----:B------:R-:W-:Y:S02]  /*0ab0*/  FSEL R19, R19, RZ, P0 ;  /* 0x000000ff13137208 */ /* 0x000fe40000000000 */
[----:B------:R-:W-:-:S02]  /*0ac0*/  FSEL R27, R27, RZ, P1 ;  /* 0x000000ff1b1b7208 */ /* 0x000fc40000800000 */
[----:B------:R-:W-:Y:S02]  /*0ad0*/  LEA.HI R8, R0, R9, RZ, 0x8 ;  /* 0x0000000900087211 */ /* 0x000fe400078f40ff */
[----:B------:R-:W-:Y:S01]  /*0ae0*/  FSETP.GEU.AND P0, PT, R25, RZ, PT ;  /* 0x000000ff1900720b */ /* 0x000fe20003f0e000 */
[C---:B------:R-:W-:Y:S01]  /*0af0*/  IMAD R6, R7.reuse, 0x4, R6 ;  /* 0x0000000407067824 */ /* 0x040fe200078e0206 */
[----:B------:R-:W-:Y:S01]  /*0b00*/  FSETP.GEU.AND P1, PT, R22, RZ, PT ;  /* 0x000000ff1600720b */ /* 0x000fe20003f2e000 */
[C---:B------:R-:W-:Y:S01]  /*0b10*/  IMAD R4, R7.reuse, 0x4, R4 ;  /* 0x0000000407047824 */ /* 0x040fe200078e0204 */
[----:B------:R-:W-:Y:S01]  /*0b20*/  FSETP.GEU.AND P2, PT, R26, RZ, PT ;  /* 0x000000ff1a00720b */ /* 0x000fe20003f4e000 */
[----:B------:R-:W-:Y:S01]  /*0b30*/  IMAD R7, R7, 0x4, R10 ;  /* 0x0000000407077824 */ /* 0x000fe200078e020a */
[----:B------:R-:W-:Y:S02]  /*0b40*/  LOP3.LUT R10, R8, 0xffffff00, RZ, 0xc0, !PT ;  /* 0xffffff00080a7812 */ /* 0x000fe400078ec0ff */
[----:B------:R-:W-:-:S02]  /*0b50*/  FSEL R28, R25, RZ, P0 ;  /* 0x000000ff191c7208 */ /* 0x000fc40000000000 */
[----:B------:R-:W-:Y:S02]  /*0b60*/  FSEL R22, R22, RZ, P1 ;  /* 0x000000ff16167208 */ /* 0x000fe40000800000 */
[----:B------:R-:W-:Y:S01]  /*0b70*/  FSETP.GEU.AND P0, PT, R15, RZ, PT ;  /* 0x000000ff0f00720b */ /* 0x000fe20003f0e000 */
[----:B------:R1:W-:Y:S01]  /*0b80*/  STS [R6], R27 ;  /* 0x0000001b06007388 */ /* 0x0003e20000000800 */
[----:B------:R-:W-:Y:S01]  /*0b90*/  FSETP.GEU.AND P1, PT, R21, RZ, PT ;  /* 0x000000ff1500720b */ /* 0x000fe20003f2e000 */
[----:B------:R-:W-:Y:S02]  /*0ba0*/  IMAD.IADD R9, R9, 0x1, -R10 ;  /* 0x0000000109097824 */ /* 0x000fe400078e0a0a */
[----:B------:R2:W-:Y:S01]  /*0bb0*/  STS [R4+0x100], R19 ;  /* 0x0001001304007388 */ /* 0x0005e20000000800 */
[----:B------:R-:W-:Y:S02]  /*0bc0*/  FSEL R10, R21, RZ, P1 ;  /* 0x000000ff150a7208 */ /* 0x000fe40000800000 */
[----:B-1----:R-:W-:-:S02]  /*0bd0*/  FSEL R27, R26, RZ, P2 ;  /* 0x000000ff1a1b7208 */ /* 0x002fc40001000000 */
[----:B------:R-:W-:Y:S01]  /*0be0*/  FSEL R26, R15, RZ, P0 ;  /* 0x000000ff0f1a7208 */ /* 0x000fe20000000000 */
[----:B------:R-:W-:Y:S01]  /*0bf0*/  STS [R5+0x200], R22 ;  /* 0x0002001605007388 */ /* 0x000fe20000000800 */
[----:B--2---:R-:W-:-:S03]  /*0c00*/  LOP3.LUT R19, R2, 0x34, RZ, 0xfc, !PT ;  /* 0x0000003402137812 */ /* 0x004fc600078efcff */
[----:B------:R-:W-:Y:S04]  /*0c10*/  STS [R7+0x300], R28 ;  /* 0x0003001c07007388 */ /* 0x000fe80000000800 */
[----:B------:R-:W-:Y:S01]  /*0c20*/  STS [R6+0x40], R27 ;  /* 0x0000401b06007388 */ /* 0x000fe20000000800 */
[----:B------:R-:W-:-:S03]  /*0c30*/  FSETP.GEU.AND P0, PT, R24, RZ, PT ;  /* 0x000000ff1800720b */ /* 0x000fc60003f0e000 */
[----:B------:R-:W-:Y:S01]  /*0c40*/  STS [R4+0x140], R26 ;  /* 0x0001401a04007388 */ /* 0x000fe20000000800 */
[----:B------:R-:W-:-:S03]  /*0c50*/  LOP3.LUT R21, R2, 0x30, RZ, 0xfc, !PT ;  /* 0x0000003002157812 */ /* 0x000fc600078efcff */
[----:B------:R1:W-:Y:S01]  /*0c60*/  STS [R5+0x240], R10 ;  /* 0x0002400a05007388 */ /* 0x0003e20000000800 */
[----:B------:R-:W-:Y:S02]  /*0c70*/  LOP3.LUT R25, R2, 0x24, RZ, 0xfc, !PT ;  /* 0x0000002402197812 */ /* 0x000fe400078efcff */
[----:B------:R-:W-:Y:S02]  /*0c80*/  FSEL R24, R24, RZ, P0 ;  /* 0x000000ff18187208 */ /* 0x000fe40000000000 */
[C---:B-1----:R-:W-:Y:S02]  /*0c90*/  LEA.HI R10, R0.reuse, R19, RZ, 0x8 ;  /* 0x00000013000a7211 */ /* 0x042fe400078f40ff */
[----:B------:R-:W-:Y:S02]  /*0ca0*/  LEA.HI R11, R0, R21, RZ, 0x8 ;  /* 0x00000015000b7211 */ /* 0x000fe400078f40ff */
[----:B------:R-:W-:Y:S02]  /*0cb0*/  LOP3.LUT R22, R10, 0xffffff00, RZ, 0xc0, !PT ;  /* 0xffffff000a167812 */ /* 0x000fe400078ec0ff */
[----:B------:R-:W-:Y:S01]  /*0cc0*/  LEA.HI R15, R0, R25, RZ, 0x8 ;  /* 0x00000019000f7211 */ /* 0x000fe200078f40ff */
[----:B------:R1:W-:Y:S02]  /*0cd0*/  STS [R7+0x340], R24 ;  /* 0x0003401807007388 */ /* 0x0003e40000000800 */
[----:B------:R-:W-:Y:S01]  /*0ce0*/  IMAD.IADD R19, R19, 0x1, -R22 ;  /* 0x0000000113137824 */ /* 0x000fe200078e0a16 */
[----:B------:R-:W-:-:S02]  /*0cf0*/  LOP3.LUT R22, R11, 0xffffff00, RZ, 0xc0, !PT ;  /* 0xffffff000b167812 */ /* 0x000fc400078ec0ff */
[----:B------:R-:W-:Y:S02]  /*0d00*/  FSETP.GEU.AND P0, PT, R13, RZ, PT ;  /* 0x000000ff0d00720b */ /* 0x000fe40003f0e000 */
[----:B------:R-:W-:Y:S02]  /*0d10*/  FSETP.GEU.AND P3, PT, R12, RZ, PT ;  /* 0x000000ff0c00720b */ /* 0x000fe40003f6e000 */
[----:B-1----:R-:W-:Y:S01]  /*0d20*/  LOP3.LUT R24, R15, 0xffffff00, RZ, 0xc0, !PT ;  /* 0xffffff000f187812 */ /* 0x002fe200078ec0ff */
[----:B------:R-:W-:Y:S01]  /*0d30*/  IMAD.IADD R21, R21, 0x1, -R22 ;  /* 0x0000000115157824 */ /* 0x000fe200078e0a16 */
[----:B------:R-:W-:Y:S02]  /*0d40*/  FSETP.GEU.AND P2, PT, R14, RZ, PT ;  /* 0x000000ff0e00720b */ /* 0x000fe40003f4e000 */
[----:B------:R-:W-:Y:S01]  /*0d50*/  FSETP.GEU.AND P1, PT, R20, RZ, PT ;  /* 0x000000ff1400720b */ /* 0x000fe20003f2e000 */
[----:B------:R-:W-:Y:S01]  /*0d60*/  IMAD.IADD R22, R25, 0x1, -R24 ;  /* 0x0000000119167824 */ /* 0x000fe200078e0a18 */
[----:B------:R-:W-:-:S02]  /*0d70*/  FSEL R24, R13, RZ, P0 ;  /* 0x000000ff0d187208 */ /* 0x000fc40000000000 */
[----:B------:R-:W-:Y:S02]  /*0d80*/  FSEL R27, R12, RZ, P3 ;  /* 0x000000ff0c1b7208 */ /* 0x000fe40001800000 */
[----:B------:R-:W-:Y:S02]  /*0d90*/  FSETP.GEU.AND P0, PT, R16, RZ, PT ;  /* 0x000000ff1000720b */ /* 0x000fe40003f0e000 */
[----:B------:R-:W-:Y:S02]  /*0da0*/  FSEL R14, R14, RZ, P2 ;  /* 0x000000ff0e0e7208 */ /* 0x000fe40001000000 */
[----:B------:R-:W-:Y:S01]  /*0db0*/  FSEL R20, R20, RZ, P1 ;  /* 0x000000ff14147208 */ /* 0x000fe20000800000 */
[----:B------:R-:W-:Y:S01]  /*0dc0*/  STS [R6+0x80], R27 ;  /* 0x0000801b06007388 */ /* 0x000fe20000000800 */
[----:B------:R-:W-:Y:S02]  /*0dd0*/  FSEL R16, R16, RZ, P0 ;  /* 0x000000ff10107208 */ /* 0x000fe40000000000 */
[C---:B------:R-:W-:Y:S01]  /*0de0*/  LOP3.LUT R13, R2.reuse, 0x1c, RZ, 0xfc, !PT ;  /* 0x0000001c020d7812 */ /* 0x040fe200078efcff */
[----:B------:R-:W-:Y:S01]  /*0df0*/  STS [R4+0x180], R24 ;  /* 0x0001801804007388 */ /* 0x000fe20000000800 */
[----:B------:R-:W-:-:S03]  /*0e00*/  LOP3.LUT R25, R2, 0x18, RZ, 0xfc, !PT ;  /* 0x0000001802197812 */ /* 0x000fc600078efcff */
[----:B------:R-:W-:Y:S01]  /*0e10*/  STS [R5+0x280], R14 ;  /* 0x0002800e05007388 */ /* 0x000fe20000000800 */
[----:B------:R-:W-:-:S03]  /*0e20*/  LEA.HI R12, R0, R25, RZ, 0x8 ;  /* 0x00000019000c7211 */ /* 0x000fc600078f40ff */
[----:B------:R-:W-:Y:S01]  /*0e30*/  STS [R7+0x380], R20 ;  /* 0x0003801407007388 */ /* 0x000fe20000000800 */
[----:B------:R-:W-:-:S03]  /*0e40*/  LOP3.LUT R25, R2, 0x14, RZ, 0xfc, !PT ;  /* 0x0000001402197812 */ /* 0x000fc600078efcff */
[----:B------:R1:W-:Y:S01]  /*0e50*/  STS [R6+0xc0], R16 ;  /* 0x0000c01006007388 */ /* 0x0003e20000000800 */
[C---:B------:R-:W-:Y:S02]  /*0e60*/  FSETP.GEU.AND P0, PT, R17.reuse, RZ, PT ;  /* 0x000000ff1100720b */ /* 0x040fe40003f0e000 */
[----:B------:R-:W-:Y:S02]  /*0e70*/  LOP3.LUT R26, R2, 0x1c, RZ, 0xfc, !PT ;  /* 0x0000001c021a7812 */ /* 0x000fe400078efcff */
[C---:B-1----:R-:W-:Y:S02]  /*0e80*/  LEA.HI R6, R0.reuse, R13, RZ, 0x8 ;  /* 0x0000000d00067211 */ /* 0x042fe400078f40ff */
[----:B------:R-:W-:Y:S02]  /*0e90*/  LEA.HI R16, R0, R25, RZ, 0x8 ;  /* 0x0000001900107211 */ /* 0x000fe400078f40ff */
[----:B------:R-:W-:Y:S02]  /*0ea0*/  LOP3.LUT R13, R6, 0xffffff00, RZ, 0xc0, !PT ;  /* 0xffffff00060d7812 */ /* 0x000fe400078ec0ff */
[----:B------:R-:W-:-:S02]  /*0eb0*/  FSEL R27, R17, RZ, P0 ;  /* 0x000000ff111b7208 */ /* 0x000fc40000000000 */
[----:B------:R-:W-:Y:S01]  /*0ec0*/  LEA.HI R17, R0, R2, RZ, 0x8 ;  /* 0x0000000200117211 */ /* 0x000fe200078f40ff */
[----:B------:R-:W-:Y:S01]  /*0ed0*/  IMAD.IADD R13, R26, 0x1, -R13 ;  /* 0x000000011a0d7824 */ /* 0x000fe200078e0a0d */
[----:B------:R-:W-:Y:S02]  /*0ee0*/  LOP3.LUT R26, R2, 0x14, RZ, 0xfc, !PT ;  /* 0x00000014021a7812 */ /* 0x000fe400078efcff */
[----:B------:R-:W-:Y:S02]  /*0ef0*/  LOP3.LUT R20, R16, 0xffffff00, RZ, 0xc0, !PT ;  /* 0xffffff0010147812 */ /* 0x000fe400078ec0ff */
[----:B------:R-:W-:Y:S02]  /*0f00*/  LOP3.LUT R24, R2, 0x18, RZ, 0xfc, !PT ;  /* 0x0000001802187812 */ /* 0x000fe400078efcff */
[----:B------:R-:W-:Y:S02]  /*0f10*/  LOP3.LUT R14, R12, 0xffffff00, RZ, 0xc0, !PT ;  /* 0xffffff000c0e7812 */ /* 0x000fe400078ec0ff */
[----:B------:R-:W-:Y:S01]  /*0f20*/  LOP3.LUT R25, R17, 0xffffff00, RZ, 0xc0, !PT ;  /* 0xffffff0011197812 */ /* 0x000fe200078ec0ff */
[----:B------:R1:W-:Y:S02]  /*0f30*/  STS [R4+0x1c0], R27 ;  /* 0x0001c01b04007388 */ /* 0x0003e40000000800 */
[----:B------:R-:W-:Y:S01]  /*0f40*/  IMAD.IADD R14, R24, 0x1, -R14 ;  /* 0x00000001180e7824 */ /* 0x000fe200078e0a0e */
[----:B------:R-:W-:Y:S01]  /*0f50*/  FSETP.GEU.AND P1, PT, R18, RZ, PT ;  /* 0x000000ff1200720b */ /* 0x000fe20003f2e000 */
[----:B------:R-:W-:Y:S01]  /*0f60*/  IMAD.IADD R24, R2, 0x1, -R25 ;  /* 0x0000000102187824 */ /* 0x000fe200078e0a19 */
[----:B------:R-:W-:Y:S01]  /*0f70*/  FSETP.GEU.AND P0, PT, R23, RZ, PT ;  /* 0x000000ff1700720b */ /* 0x000fe20003f0e000 */
[----:B------:R-:W-:-:S02]  /*0f80*/  IMAD R28, R9, 0x3c1, R3 ;  /* 0x000003c1091c7824 */ /* 0x000fc400078e0203 */
[----:B-1----:R-:W-:Y:S01]  /*0f90*/  IMAD.IADD R4, R26, 0x1, -R20 ;  /* 0x000000011a047824 */ /* 0x002fe200078e0a14 */
[----:B------:R-:W-:Y:S02]  /*0fa0*/  SHF.R.S32.HI R20, RZ, 0x8, R17 ;  /* 0x00000008ff147819 */ /* 0x000fe40000011411 */
[----:B------:R-:W-:Y:S01]  /*0fb0*/  SHF.R.S32.HI R17, RZ, 0x8, R8 ;  /* 0x00000008ff117819 */ /* 0x000fe20000011408 */
[----:B------:R-:W-:Y:S01]  /*0fc0*/  IMAD R25, R24, 0x3c1, R3 ;  /* 0x000003c118197824 */ /* 0x000fe200078e0203 */
[----:B------:R-:W-:Y:S02]  /*0fd0*/  FSEL R24, R18, RZ, P1 ;  /* 0x000000ff12187208 */ /* 0x000fe40000800000 */
[----:B------:R-:W-:Y:S01]  /*0fe0*/  FSEL R26, R23, RZ, P0 ;  /* 0x000000ff171a7208 */ /* 0x000fe20000000000 */
[----:B------:R-:W-:Y:S01]  /*0ff0*/  IMAD R9, R17, 0x1e0800, R28 ;  /* 0x001e080011097824 */ /* 0x000fe200078e021c */
[----:B------:R-:W-:Y:S01]  /*1000*/  LOP3.LUT R17, R2, 0xc, RZ, 0xfc, !PT ;  /* 0x0000000c02117812 */ /* 0x000fe200078efcff */
[----:B------:R-:W-:Y:S01]  /*1010*/  IMAD R8, R20, 0x1e0800, R25 ;  /* 0x001e080014087824 */ /* 0x000fe200078e0219 */
[C---:B------:R-:W-:Y:S01]  /*1020*/  LOP3.LUT R23, R2.reuse, 0x8, RZ, 0xfc, !PT ;  /* 0x0000000802177812 */ /* 0x040fe200078efcff */
[----:B------:R1:W-:Y:S01]  /*1030*/  STS [R5+0x2c0], R24 ;  /* 0x0002c01805007388 */ /* 0x0003e20000000800 */
[----:B------:R-:W-:-:S02]  /*1040*/  LOP3.LUT R25, R2, 0x10, RZ, 0xfc, !PT ;  /* 0x0000001002197812 */ /* 0x000fc400078efcff */
[----:B------:R-:W-:Y:S01]  /*1050*/  LEA.HI R20, R0, R17, RZ, 0x8 ;  /* 0x0000001100147211 */ /* 0x000fe200078f40ff */
[----:B------:R2:W-:Y:S03]  /*1060*/  STS [R7+0x3c0], R26 ;  /* 0x0003c01a07007388 */ /* 0x0005e60000000800 */
[----:B------:R-:W-:Y:S02]  /*1070*/  LOP3.LUT R18, R20, 0xffffff00, RZ, 0xc0, !PT ;  /* 0xffffff0014127812 */ /* 0x000fe400078ec0ff */
[----:B-1----:R-:W-:Y:S02]  /*1080*/  LEA.HI R5, R0, R25, RZ, 0x8 ;  /* 0x0000001900057211 */ /* 0x002fe400078f40ff */
[----:B------:R-:W-:Y:S02]  /*1090*/  LOP3.LUT R25, R2, 0xc, RZ, 0xfc, !PT ;  /* 0x0000000c02197812 */ /* 0x000fe400078efcff */
[----:B--2---:R-:W-:-:S04]  /*10a0*/  LEA.HI R7, R0, R23, RZ, 0x8 ;  /* 0x0000001700077211 */ /* 0x004fc800078f40ff */
[----:B------:R-:W-:Y:S01]  /*10b0*/  LOP3.LUT R24, R7, 0xffffff00, RZ, 0xc0, !PT ;  /* 0xffffff0007187812 */ /* 0x000fe200078ec0ff */
[----:B------:R-:W-:Y:S01]  /*10c0*/  IMAD.IADD R18, R25, 0x1, -R18 ;  /* 0x0000000119127824 */ /* 0x000fe200078e0a12 */
[----:B------:R-:W-:Y:S01]  /*10d0*/  SHF.R.S32.HI R11, RZ, 0x8, R11 ;  /* 0x00000008ff0b7819 */ /* 0x000fe2000001140b */
[--C-:B------:R-:W-:Y:S02]  /*10e0*/  IMAD R25, R19, 0x3c1, R3.reuse ;  /* 0x000003c113197824 */ /* 0x100fe400078e0203 */
[----:B------:R-:W-:Y:S01]  /*10f0*/  IMAD R26, R21, 0x3c1, R3 ;  /* 0x000003c1151a7824 */ /* 0x000fe200078e0203 */
[----:B------:R-:W-:Y:S01]  /*1100*/  SHF.R.S32.HI R21, RZ, 0x8, R15 ;  /* 0x00000008ff157819 */ /* 0x000fe2000001140f */
[----:B------:R-:W-:Y:S02]  /*1110*/  IMAD.IADD R19, R23, 0x1, -R24 ;  /* 0x0000000117137824 */ /* 0x000fe400078e0a18 */
[----:B------:R-:W-:Y:S01]  /*1120*/  IMAD R24, R22, 0x3c1, R3 ;  /* 0x000003c116187824 */ /* 0x000fe200078e0203 */
[----:B------:R-:W-:Y:S01]  /*1130*/  SHF.R.U32.HI R22, RZ, 0x4, R29 ;  /* 0x00000004ff167819 */ /* 0x000fe2000001161d */
[----:B------:R-:W-:-:S02]  /*1140*/  IMAD R15, R11, 0x1e0800, R26 ;  /* 0x001e08000b0f7824 */ /* 0x000fc400078e021a */
[----:B------:R-:W-:Y:S01]  /*1150*/  IMAD R11, R21, 0x1e0800, R24 ;  /* 0x001e0800150b7824 */ /* 0x000fe200078e0218 */
[----:B------:R-:W-:Y:S02]  /*1160*/  LOP3.LUT R24, R22, 0xc, RZ, 0xc0, !PT ;  /* 0x0000000c16187812 */ /* 0x000fe400078ec0ff */
[----:B------:R-:W-:Y:S02]  /*1170*/  LOP3.LUT R28, R2, 0x10, RZ, 0xfc, !PT ;  /* 0x00000010021c7812 */ /* 0x000fe400078efcff */
[----:B------:R-:W-:Y:S01]  /*1180*/  LOP3.LUT R17, R5, 0xffffff00, RZ, 0xc0, !PT ;  /* 0xffffff0005117812 */ /* 0x000fe200078ec0ff */
[----:B------:R-:W-:Y:S01]  /*1190*/  VIADD R24, R24, UR4 ;  /* 0x0000000418187c36 */ /* 0x000fe20008000000 */
[----:B------:R-:W-:Y:S02]  /*11a0*/  LOP3.LUT R23, R2, 0x4, RZ, 0xfc, !PT ;  /* 0x0000000402177812 */ /* 0x000fe400078efcff */
[----:B------:R-:W-:Y:S01]  /*11b0*/  LOP3.LUT R29, R29, 0xff, RZ, 0xc0, !PT ;  /* 0x000000ff1d1d7812 */ /* 0x000fe200078ec0ff */
[----:B------:R-:W-:Y:S01]  /*11c0*/  IMAD R13, R13, 0x3c1, R3 ;  /* 0x000003c10d0d7824 */ /* 0x000fe200078e0203 */
[----:B------:R-:W-:-:S02]  /*11d0*/  SHF.R.S32.HI R10, RZ, 0x8, R10 ;  /* 0x00000008ff0a7819 */ /* 0x000fc4000001140a */
[----:B------:R-:W-:Y:S01]  /*11e0*/  SHF.R.S32.HI R6, RZ, 0x8, R6 ;  /* 0x00000008ff067819 */ /* 0x000fe20000011406 */
[----:B------:R-:W-:Y:S01]  /*11f0*/  IMAD.IADD R17, R28, 0x1, -R17 ;  /* 0x000000011c117824 */ /* 0x000fe200078e0a11 */
[----:B------:R-:W-:Y:S01]  /*1200*/  LEA.HI R21, R0, R23, RZ, 0x8 ;  /* 0x0000001700157211 */ /* 0x000fe200078f40ff */
[----:B------:R-:W-:Y:S02]  /*1210*/  IMAD R24, R29, 0x4, R24 ;  /* 0x000000041d187824 */ /* 0x000fe400078e0218 */
[----:B------:R-:W-:Y:S01]  /*1220*/  IMAD R10, R10, 0x1e0800, R25 ;  /* 0x001e08000a0a7824 */ /* 0x000fe200078e0219 */
[----:B------:R-:W-:Y:S01]  /*1230*/  LOP3.LUT R22, R21, 0xffffff00, RZ, 0xc0, !PT ;  /* 0xffffff0015167812 */ /* 0x000fe200078ec0ff */
[----:B------:R-:W-:Y:S01]  /*1240*/  IMAD R6, R6, 0x1e0800, R13 ;  /* 0x001e080006067824 */ /* 0x000fe200078e020d */
[----:B------:R-:W-:Y:S01]  /*1250*/  SHF.R.S32.HI R13, RZ, 0x8, R12 ;  /* 0x00000008ff0d7819 */ /* 0x000fe2000001140c */
[----:B------:R-:W-:Y:S01]  /*1260*/  IMAD R25, R4, 0x3c1, R3 ;  /* 0x000003c104197824 */ /* 0x000fe200078e0203 */
[----:B------:R-:W-:Y:S01]  /*1270*/  SHF.R.S32.HI R12, RZ, 0x8, R16 ;  /* 0x00000008ff0c7819 */ /* 0x000fe20000011410 */
[----:B------:R-:W-:Y:S01]  /*1280*/  BAR.SYNC.DEFER_BLOCKING 0x0 ;  /* 0x0000000000007b1d */ /* 0x000fe20000010000 */
[----:B------:R-:W-:Y:S01]  /*1290*/  SHF.R.S32.HI R5, RZ, 0x8, R5 ;  /* 0x00000008ff057819 */ /* 0x000fe20000011405 */
[----:B------:R-:W-:-:S02]  /*12a0*/  IMAD R4, R17, 0x3c1, R3 ;  /* 0x000003c111047824 */ /* 0x000fc400078e0203 */
[--C-:B------:R-:W-:Y:S01]  /*12b0*/  IMAD R14, R14, 0x3c1, R3.reuse ;  /* 0x000003c10e0e7824 */ /* 0x100fe200078e0203 */
[----:B------:R-:W-:Y:S01]  /*12c0*/  SHF.R.S32.HI R26, RZ, 0x8, R20 ;  /* 0x00000008ff1a7819 */ /* 0x000fe20000011414 */
[----:B------:R-:W-:Y:S02]  /*12d0*/  IMAD.IADD R22, R23, 0x1, -R22 ;  /* 0x0000000117167824 */ /* 0x000fe400078e0a16 */
[----:B------:R-:W-:Y:S02]  /*12e0*/  IMAD R23, R18, 0x3c1, R3 ;  /* 0x000003c112177824 */ /* 0x000fe400078e0203 */
[----:B------:R-:W-:Y:S01]  /*12f0*/  IMAD R20, R13, 0x1e0800, R14 ;  /* 0x001e08000d147824 */ /* 0x000fe200078e020e */
[----:B------:R-:W-:Y:S01]  /*1300*/  LOP3.LUT R13, R2, 0x2c, RZ, 0xfc, !PT ;  /* 0x0000002c020d7812 */ /* 0x000fe200078efcff */
[----:B------:R-:W-:Y:S02]  /*1310*/  IMAD R17, R5, 0x1e0800, R4 ;  /* 0x001e080005117824 */ /* 0x000fe400078e0204 */
[----:B------:R-:W1:Y:S01]  /*1320*/  LDC.64 R4, c[0x0][0x238] ;  /* 0x00008e00ff047b82 */ /* 0x000e620000000a00 */
[----:B------:R-:W-:Y:S01]  /*1330*/  IMAD R18, R12, 0x1e0800, R25 ;  /* 0x001e08000c127824 */ /* 0x000fe200078e0219 */
[----:B------:R-:W-:Y:S01]  /*1340*/  SHF.R.S32.HI R12, RZ, 0x8, R7 ;  /* 0x00000008ff0c7819 */ /* 0x000fe20000011407 */
[----:B------:R2:W3:Y:S01]  /*1350*/  LDS R16, [R24] ;  /* 0x0000000018107984 */ /* 0x0004e20000000800 */
[----:B------:R-:W-:Y:S01]  /*1360*/  IMAD R26, R26, 0x1e0800, R23 ;  /* 0x001e08001a1a7824 */ /* 0x000fe200078e0217 */
[----:B------:R-:W-:Y:S01]  /*1370*/  LEA.HI R7, R0, R13, RZ, 0x8 ;  /* 0x0000000d00077211 */ /* 0x000fe200078f40ff */
[--C-:B------:R-:W-:Y:S01]  /*1380*/  IMAD R19, R19, 0x3c1, R3.reuse ;  /* 0x000003c113137824 */ /* 0x100fe200078e0203 */
[----:B------:R-:W-:Y:S01]  /*1390*/  LOP3.LUT R23, R2, 0x28, RZ, 0xfc, !PT ;  /* 0x0000002802177812 */ /* 0x000fe200078efcff */
[----:B------:R-:W-:Y:S01]  /*13a0*/  IMAD R22, R22, 0x3c1, R3 ;  /* 0x000003c116167824 */ /* 0x000fe200078e0203 */
[----:B------:R-:W-:Y:S01]  /*13b0*/  SHF.R.S32.HI R21, RZ, 0x8, R21 ;  /* 0x00000008ff157819 */ /* 0x000fe20000011415 */
[----:B------:R-:W-:Y:S01]  /*13c0*/  IMAD R19, R12, 0x1e0800, R19 ;  /* 0x001e08000c137824 */ /* 0x000fe200078e0213 */
[----:B------:R-:W-:-:S02]  /*13d0*/  LOP3.LUT R14, R7, 0xffffff00, RZ, 0xc0, !PT ;  /* 0xffffff00070e7812 */ /* 0x000fc400078ec0ff */
[----:B------:R-:W-:Y:S01]  /*13e0*/  LEA.HI R12, R0, R23, RZ, 0x8 ;  /* 0x00000017000c7211 */ /* 0x000fe200078f40ff */
[----:B------:R-:W-:Y:S01]  /*13f0*/  IMAD R21, R21, 0x1e0800, R22 ;  /* 0x001e080015157824 */ /* 0x000fe200078e0216 */
[----:B------:R-:W-:Y:S01]  /*1400*/  LOP3.LUT R25, R2, 0x20, RZ, 0xfc, !PT ;  /* 0x0000002002197812 */ /* 0x000fe200078efcff */
[----:B------:R-:W-:Y:S01]  /*1410*/  IMAD.IADD R13, R13, 0x1, -R14 ;  /* 0x000000010d0d7824 */ /* 0x000fe200078e0a0e */
[----:B------:R-:W-:Y:S02]  /*1420*/  LOP3.LUT R22, R12, 0xffffff00, RZ, 0xc0, !PT ;  /* 0xffffff000c167812 */ /* 0x000fe400078ec0ff */
[----:B------:R-:W-:Y:S02]  /*1430*/  LEA.HI R14, R0, R25, RZ, 0x8 ;  /* 0x00000019000e7211 */ /* 0x000fe400078f40ff */
[----:B--2---:R-:W-:Y:S01]  /*1440*/  LOP3.LUT R24, R2, 0x20, RZ, 0xfc, !PT ;  /* 0x0000002002187812 */ /* 0x004fe200078efcff */
[----:B------:R-:W-:Y:S01]  /*1450*/  IMAD.IADD R22, R23, 0x1, -R22 ;  /* 0x0000000117167824 */ /* 0x000fe200078e0a16 */
[----:B------:R-:W-:-:S02]  /*1460*/  LOP3.LUT R23, R14, 0xffffff00, RZ, 0xc0, !PT ;  /* 0xffffff000e177812 */ /* 0x000fc400078ec0ff */
[----:B------:R-:W-:-:S03]  /*1470*/  ISETP.GE.AND P0, PT, R3, 0x3c1, PT ;  /* 0x000003c10300780c */ /* 0x000fc60003f06270 */
[----:B------:R-:W-:Y:S02]  /*1480*/  IMAD.IADD R23, R24, 0x1, -R23 ;  /* 0x0000000118177824 */ /* 0x000fe400078e0a17 */
[----:B-1----:R-:W-:Y:S01]  /*1490*/  IMAD.WIDE R24, R8, 0x4, R4 ;  /* 0x0000000408187825 */ /* 0x002fe200078e0204 */
[----:B------:R-:W-:-:S04]  /*14a0*/  LOP3.LUT R8, R29, 0x100, RZ, 0xfc, !PT ;  /* 0x000001001d087812 */ /* 0x000fc800078efcff */
[----:B------:R-:W-:-:S04]  /*14b0*/  SHF.R.U32.HI R8, RZ, 0x4, R8 ;  /* 0x00000004ff087819 */ /* 0x000fc80000011608 */
[----:B------:R-:W-:Y:S01]  /*14c0*/  LOP3.LUT R8, R8, 0x1c, RZ, 0xc0, !PT ;  /* 0x0000001c08087812 */ /* 0x000fe200078ec0ff */
[----:B---3--:R1:W-:Y:S04]  /*14d0*/  @!P0 STG.E desc[UR6][R24.64], R16 ;  /* 0x0000001018008986 */ /* 0x0083e8000c101906 */
[----:B------:R-:W-:-:S04]  /*14e0*/  VIADD R8, R8, UR4 ;  /* 0x0000000408087c36 */ /* 0x000fc80008000000 */
[----:B------:R-:W-:-:S05]  /*14f0*/  IMAD R8, R29, 0x4, R8 ;  /* 0x000000041d087824 */ /* 0x000fca00078e0208 */
[----:B------:R2:W3:Y:S01]  /*1500*/  LDS R27, [R8+0x400] ;  /* 0x00040000081b7984 */ /* 0x0004e20000000800 */
[----:B-1----:R-:W-:Y:S01]  /*1510*/  IMAD.WIDE R24, R21, 0x4, R4 ;  /* 0x0000000415187825 */ /* 0x002fe200078e0204 */
[C---:B------:R-:W-:Y:S02]  /*1520*/  LOP3.LUT R21, R29.reuse, 0x200, RZ, 0xfc, !PT ;  /* 0x000002001d157812 */ /* 0x040fe400078efcff */
[----:B------:R-:W-:Y:S02]  /*1530*/  LOP3.LUT R16, R29, 0x300, RZ, 0xfc, !PT ;  /* 0x000003001d107812 */ /* 0x000fe400078efcff */
[----:B------:R-:W-:Y:S02]  /*1540*/  SHF.R.U32.HI R21, RZ, 0x4, R21 ;  /* 0x00000004ff157819 */ /* 0x000fe40000011615 */
[----:B------:R-:W-:Y:S02]  /*1550*/  SHF.R.U32.HI R28, RZ, 0x4, R16 ;  /* 0x00000004ff1c7819 */ /* 0x000fe40000011610 */
[----:B------:R-:W-:-:S02]  /*1560*/  LOP3.LUT R21, R21, 0x2c, RZ, 0xc0, !PT ;  /* 0x0000002c15157812 */ /* 0x000fc400078ec0ff */
[----:B------:R-:W-:-:S03]  /*1570*/  LOP3.LUT R28, R28, 0x3c, RZ, 0xc0, !PT ;  /* 0x0000003c1c1c7812 */ /* 0x000fc600078ec0ff */
[----:B------:R-:W-:Y:S02]  /*1580*/  VIADD R16, R21, UR4 ;  /* 0x0000000415107c36 */ /* 0x000fe40008000000 */
[----:B------:R-:W-:Y:S02]  /*1590*/  VIADD R28, R28, UR4 ;  /* 0x000000041c1c7c36 */ /* 0x000fe40008000000 */
[C---:B------:R-:W-:Y:S02]  /*15a0*/  IMAD R16, R29.reuse, 0x4, R16 ;  /* 0x000000041d107824 */ /* 0x040fe400078e0210 */
[----:B------:R-:W-:-:S03]  /*15b0*/  IMAD R28, R29, 0x4, R28 ;  /* 0x000000041d1c7824 */ /* 0x000fc600078e021c */
[----:B------:R1:W4:Y:S04]  /*15c0*/  LDS R21, [R16+0x800] ;  /* 0x0008000010157984 */ /* 0x0003280000000800 */
[----:B------:R-:W5:Y:S01]  /*15d0*/  LDS R28, [R28+0xc00] ;  /* 0x000c00001c1c7984 */ /* 0x000f620000000800 */
[----:B--2---:R-:W-:-:S04]  /*15e0*/  LOP3.LUT R8, R29, 0x400, RZ, 0xfc, !PT ;  /* 0x000004001d087812 */ /* 0x004fc800078efcff */
[----:B------:R-:W-:Y:S02]  /*15f0*/  SHF.R.U32.HI R8, RZ, 0x4, R8 ;  /* 0x00000004ff087819 */ /* 0x000fe40000011608 */
[----:B-1----:R-:W-:Y:S01]  /*1600*/  LOP3.LUT R16, R29, 0x600, RZ, 0xfc, !PT ;  /* 0x000006001d107812 */ /* 0x002fe200078efcff */
[----:B---3--:R1:W-:Y:S01]  /*1610*/  @!P0 STG.E desc[UR6][R24.64], R27 ;  /* 0x0000001b18008986 */ /* 0x0083e2000c101906 */
[----:B------:R-:W-:Y:S02]  /*1620*/  LOP3.LUT R8, R8, 0x4c, RZ, 0xc0, !PT ;  /* 0x0000004c08087812 */ /* 0x000fe400078ec0ff */
[----:B------:R-:W-:Y:S01]  /*1630*/  SHF.R.U32.HI R16, RZ, 0x4, R16 ;  /* 0x00000004ff107819 */ /* 0x000fe20000011610 */
[----:B-1----:R-:W-:Y:S01]  /*1640*/  IMAD.WIDE R24, R19, 0x4, R4 ;  /* 0x0000000413187825 */ /* 0x002fe200078e0204 */
[----:B------:R-:W-:-:S04]  /*1650*/  LOP3.LUT R19, R29, 0x500, RZ, 0xfc, !PT ;  /* 0x000005001d137812 */ /* 0x000fc800078efcff */
[----:B------:R-:W-:Y:S01]  /*1660*/  SHF.R.U32.HI R19, RZ, 0x4, R19 ;  /* 0x00000004ff137819 */ /* 0x000fe20000011613 */
[----:B------:R-:W-:Y:S01]  /*1670*/  IMAD.WIDE R26, R26, 0x4, R4 ;  /* 0x000000041a1a7825 */ /* 0x000fe200078e0204 */
[----:B------:R-:W-:Y:S02]  /*1680*/  LOP3.LUT R16, R16, 0x6c, RZ, 0xc0, !PT ;  /* 0x0000006c10107812 */ /* 0x000fe400078ec0ff */
[----:B------:R-:W-:Y:S01]  /*1690*/  LOP3.LUT R19, R19, 0x5c, RZ, 0xc0, !PT ;  /* 0x0000005c13137812 */ /* 0x000fe200078ec0ff */
[----:B------:R-:W-:Y:S01]  /*16a0*/  VIADD R8, R8, UR4 ;  /* 0x0000000408087c36 */ /* 0x000fe20008000000 */
[----:B----4-:R1:W-:Y:S01]  /*16b0*/  @!P0 STG.E desc[UR6][R24.64], R21 ;  /* 0x0000001518008986 */ /* 0x0103e2000c101906 */
[----:B------:R-:W-:-:S03]  /*16c0*/  VIADD R16, R16, UR4 ;  /* 0x0000000410107c36 */ /* 0x000fc60008000000 */
[----:B-----5:R2:W-:Y:S01]  /*16d0*/  @!P0 STG.E desc[UR6][R26.64], R28 ;  /* 0x0000001c1a008986 */ /* 0x0205e2000c101906 */
[C---:B-1----:R-:W-:Y:S01]  /*16e0*/  LOP3.LUT R21, R29.reuse, 0x700, RZ, 0xfc, !PT ;  /* 0x000007001d157812 */ /* 0x042fe200078efcff */
[----:B--2---:R-:W-:Y:S02]  /*16f0*/  IMAD R27, R29, 0x4, R8 ;  /* 0x000000041d1b7824 */ /* 0x004fe400078e0208 */
[----:B------:R-:W-:Y:S01]  /*1700*/  VIADD R8, R19, UR4 ;  /* 0x0000000413087c36 */ /* 0x000fe20008000000 */
[----:B------:R-:W-:Y:S01]  /*1710*/  SHF.R.U32.HI R21, RZ, 0x4, R21 ;  /* 0x00000004ff157819 */ /* 0x000fe20000011615 */
[C---:B------:R-:W-:Y:S02]  /*1720*/  IMAD R24, R29.reuse, 0x4, R16 ;  /* 0x000000041d187824 */ /* 0x040fe400078e0210 */
[----:B------:R-:W-:Y:S01]  /*1730*/  IMAD R8, R29, 0x4, R8 ;  /* 0x000000041d087824 */ /* 0x000fe200078e0208 */
[----:B------:R-:W1:Y:S01]  /*1740*/  LDS R27, [R27+0x1000] ;  /* 0x001000001b1b7984 */ /* 0x000e620000000800 */
[----:B------:R-:W-:-:S03]  /*1750*/  LOP3.LUT R21, R21, 0x7c, RZ, 0xc0, !PT ;  /* 0x0000007c15157812 */ /* 0x000fc600078ec0ff */
[----:B------:R-:W-:Y:S02]  /*1760*/  LDS R24, [R24+0x1800] ;  /* 0x0018000018187984 */ /* 0x000fe40000000800 */
[----:B------:R-:W-:Y:S02]  /*1770*/  VIADD R26, R21, UR4 ;  /* 0x00000004151a7c36 */ /* 0x000fe40008000000 */
[----:B------:R-:W2:Y:S02]  /*1780*/  LDS R8, [R8+0x1400] ;  /* 0x0014000008087984 */ /* 0x000ea40000000800 */
[----:B------:R-:W-:-:S06]  /*1790*/  IMAD R25, R29, 0x4, R26 ;  /* 0x000000041d197824 */ /* 0x000fcc00078e021a */
[----:B------:R-:W3:Y:S01]  /*17a0*/  LDS R25, [R25+0x1c00] ;  /* 0x001c000019197984 */ /* 0x000ee20000000800 */
[----:B------:R-:W-:-:S04]  /*17b0*/  IMAD.WIDE R16, R17, 0x4, R4 ;  /* 0x0000000411107825 */ /* 0x000fc800078e0204 */
[----:B------:R-:W-:Y:S01]  /*17c0*/  IMAD.WIDE R18, R18, 0x4, R4 ;  /* 0x0000000412127825 */ /* 0x000fe200078e0204 */
[C---:B------:R-:W-:Y:S02]  /*17d0*/  LOP3.LUT R26, R29.reuse, 0x900, RZ, 0xfc, !PT ;  /* 0x000009001d1a7812 */ /* 0x040fe400078efcff */
[----:B------:R-:W-:Y:S02]  /*17e0*/  LOP3.LUT R28, R29, 0xa00, RZ, 0xfc, !PT ;  /* 0x00000a001d1c7812 */ /* 0x000fe400078efcff */
[----:B------:R-:W-:Y:S01]  /*17f0*/  SHF.R.U32.HI R26, RZ, 0x4, R26 ;  /* 0x00000004ff1a7819 */ /* 0x000fe2000001161a */
[----:B-1----:R1:W-:Y:S04]  /*1800*/  @!P0 STG.E desc[UR6][R16.64], R27 ;  /* 0x0000001b10008986 */ /* 0x0023e8000c101906 */
[----:B--2---:R2:W-:Y:S01]  /*1810*/  @!P0 STG.E desc[UR6][R18.64], R8 ;  /* 0x0000000812008986 */ /* 0x0045e2000c101906 */
[----:B-1----:R-:W-:-:S04]  /*1820*/  IMAD.WIDE R16, R20, 0x4, R4 ;  /* 0x0000000414107825 */ /* 0x002fc800078e0204 */
[----:B------:R-:W-:Y:S01]  /*1830*/  IMAD.WIDE R20, R6, 0x4, R4 ;  /* 0x0000000406147825 */ /* 0x000fe200078e0204 */
[C---:B------:R-:W-:Y:S01]  /*1840*/  LOP3.LUT R6, R29.reuse, 0x800, RZ, 0xfc, !PT ;  /* 0x000008001d067812 */ /* 0x040fe200078efcff */
[----:B------:R1:W-:Y:S03]  /*1850*/  @!P0 STG.E desc[UR6][R16.64], R24 ;  /* 0x0000001810008986 */ /* 0x0003e6000c101906 */
[----:B------:R-:W-:Y:S02]  /*1860*/  SHF.R.U32.HI R6, RZ, 0x4, R6 ;  /* 0x00000004ff067819 */ /* 0x000fe40000011606 */
[C---:B--2---:R-:W-:Y:S02]  /*1870*/  LOP3.LUT R8, R29.reuse, 0xb00, RZ, 0xfc, !PT ;  /* 0x00000b001d087812 */ /* 0x044fe400078efcff */
[C---:B------:R-:W-:Y:S02]  /*1880*/  LOP3.LUT R27, R29.reuse, 0xc00, RZ, 0xfc, !PT ;  /* 0x00000c001d1b7812 */ /* 0x040fe400078efcff */
[----:B-1----:R-:W-:-:S02]  /*1890*/  LOP3.LUT R17, R29, 0xd00, RZ, 0xfc, !PT ;  /* 0x00000d001d117812 */ /* 0x002fc400078efcff */
[----:B------:R-:W-:Y:S02]  /*18a0*/  LOP3.LUT R26, R26, 0x9c, RZ, 0xc0, !PT ;  /* 0x0000009c1a1a7812 */ /* 0x000fe400078ec0ff */
[----:B------:R-:W-:Y:S02]  /*18b0*/  SHF.R.U32.HI R19, RZ, 0x4, R17 ;  /* 0x00000004ff137819 */ /* 0x000fe40000011611 */
[----:B------:R-:W-:Y:S02]  /*18c0*/  LOP3.LUT R17, R6, 0x8c, RZ, 0xc0, !PT ;  /* 0x0000008c06117812 */ /* 0x000fe400078ec0ff */
[----:B------:R-:W-:Y:S02]  /*18d0*/  LOP3.LUT R18, R29, 0xe00, RZ, 0xfc, !PT ;  /* 0x00000e001d127812 */ /* 0x000fe400078efcff */
[----:B------:R-:W-:Y:S02]  /*18e0*/  SHF.R.U32.HI R28, RZ, 0x4, R28 ;  /* 0x00000004ff1c7819 */ /* 0x000fe4000001161c */
[----:B------:R-:W-:Y:S01]  /*18f0*/  SHF.R.U32.HI R8, RZ, 0x4, R8 ;  /* 0x00000004ff087819 */ /* 0x000fe20000011608 */
[----:B---3--:R1:W-:Y:S01]  /*1900*/  @!P0 STG.E desc[UR6][R20.64], R25 ;  /* 0x0000001914008986 */ /* 0x0083e2000c101906 */
[----:B------:R-:W-:Y:S01]  /*1910*/  SHF.R.U32.HI R16, RZ, 0x4, R27 ;  /* 0x00000004ff107819 */ /* 0x000fe2000001161b */
[----:B------:R-:W-:-:S02]  /*1920*/  VIADD R24, R17, UR4 ;  /* 0x0000000411187c36 */ /* 0x000fc40008000000 */
[----:B------:R-:W-:Y:S01]  /*1930*/  VIADD R26, R26, UR4 ;  /* 0x000000041a1a7c36 */ /* 0x000fe20008000000 */
[----:B------:R-:W-:Y:S02]  /*1940*/  LOP3.LUT R16, R16, 0xcc, RZ, 0xc0, !PT ;  /* 0x000000cc10107812 */ /* 0x000fe400078ec0ff */
[----:B-1----:R-:W-:Y:S02]  /*1950*/  SHF.R.U32.HI R21, RZ, 0x4, R18 ;  /* 0x00000004ff157819 */ /* 0x002fe40000011612 */
[----:B------:R-:W-:Y:S02]  /*1960*/  LOP3.LUT R20, R28, 0xac, RZ, 0xc0, !PT ;  /* 0x000000ac1c147812 */ /* 0x000fe400078ec0ff */
[----:B------:R-:W-:Y:S02]  /*1970*/  LOP3.LUT R18, R8, 0xbc, RZ, 0xc0, !PT ;  /* 0x000000bc08127812 */ /* 0x000fe400078ec0ff */
[----:B------:R-:W-:Y:S01]  /*1980*/  LOP3.LUT R8, R19, 0xdc, RZ, 0xc0, !PT ;  /* 0x000000dc13087812 */ /* 0x000fe200078ec0ff */
[----:B------:R-:W-:Y:S01]  /*1990*/  IMAD R19, R29, 0x4, R24 ;  /* 0x000000041d137824 */ /* 0x000fe200078e0218 */
[----:B------:R-:W-:Y:S01]  /*19a0*/  LOP3.LUT R6, R21, 0xec, RZ, 0xc0, !PT ;  /* 0x000000ec15067812 */ /* 0x000fe200078ec0ff */
[----:B------:R-:W-:-:S02]  /*19b0*/  IMAD R25, R29, 0x4, R26 ;  /* 0x000000041d197824 */ /* 0x000fc400078e021a */
[----:B------:R-:W-:Y:S02]  /*19c0*/  VIADD R20, R20, UR4 ;  /* 0x0000000414147c36 */ /* 0x000fe40008000000 */
[----:B------:R-:W-:Y:S01]  /*19d0*/  VIADD R18, R18, UR4 ;  /* 0x0000000412127c36 */ /* 0x000fe20008000000 */
[----:B------:R-:W1:Y:S01]  /*19e0*/  LDS R19, [R19+0x2000] ;  /* 0x0020000013137984 */ /* 0x000e620000000800 */
[----:B------:R-:W-:Y:S02]  /*19f0*/  VIADD R16, R16, UR4 ;  /* 0x0000000410107c36 */ /* 0x000fe40008000000 */
[----:B------:R-:W-:Y:S01]  /*1a00*/  VIADD R8, R8, UR4 ;  /* 0x0000000408087c36 */ /* 0x000fe20008000000 */
[----:B------:R-:W2:Y:S01]  /*1a10*/  LDS R25, [R25+0x2400] ;  /* 0x0024000019197984 */ /* 0x000ea20000000800 */
[----:B------:R-:W-:Y:S02]  /*1a20*/  VIADD R6, R6, UR4 ;  /* 0x0000000406067c36 */ /* 0x000fe40008000000 */
[----:B------:R-:W-:-:S02]  /*1a30*/  IMAD R20, R29, 0x4, R20 ;  /* 0x000000041d147824 */ /* 0x000fc400078e0214 */
[C---:B------:R-:W-:Y:S02]  /*1a40*/  IMAD R17, R29.reuse, 0x4, R18 ;  /* 0x000000041d117824 */ /* 0x040fe400078e0212 */
[C---:B------:R-:W-:Y:S01]  /*1a50*/  IMAD R16, R29.reuse, 0x4, R16 ;  /* 0x000000041d107824 */ /* 0x040fe200078e0210 */
[----:B------:R3:W4:Y:S01]  /*1a60*/  LDS R18, [R20+0x2800] ;  /* 0x0028000014127984 */ /* 0x0007220000000800 */
[C---:B------:R-:W-:Y:S02]  /*1a70*/  IMAD R8, R29.reuse, 0x4, R8 ;  /* 0x000000041d087824 */ /* 0x040fe400078e0208 */
[C---:B------:R-:W-:Y:S01]  /*1a80*/  IMAD R6, R29.reuse, 0x4, R6 ;  /* 0x000000041d067824 */ /* 0x040fe200078e0206 */
[----:B------:R-:W5:Y:S04]  /*1a90*/  LDS R17, [R17+0x2c00] ;  /* 0x002c000011117984 */ /* 0x000f680000000800 */
[----:B------:R-:W2:Y:S04]  /*1aa0*/  LDS R16, [R16+0x3000] ;  /* 0x0030000010107984 */ /* 0x000ea80000000800 */
[----:B------:R-:W4:Y:S04]  /*1ab0*/  LDS R8, [R8+0x3400] ;  /* 0x0034000008087984 */ /* 0x000f280000000800 */
[----:B------:R-:W4:Y:S01]  /*1ac0*/  LDS R6, [R6+0x3800] ;  /* 0x0038000006067984 */ /* 0x000f220000000800 */
[----:B------:R-:W-:-:S04]  /*1ad0*/  LOP3.LUT R21, R29, 0xf00, RZ, 0xfc, !PT ;  /* 0x00000f001d157812 */ /* 0x000fc800078efcff */
[----:B------:R-:W-:Y:S01]  /*1ae0*/  SHF.R.U32.HI R21, RZ, 0x4, R21 ;  /* 0x00000004ff157819 */ /* 0x000fe20000011615 */
[----:B------:R-:W-:Y:S01]  /*1af0*/  IMAD R23, R23, 0x3c1, R3 ;  /* 0x000003c117177824 */ /* 0x000fe200078e0203 */
[----:B------:R-:W-:Y:S02]  /*1b00*/  SHF.R.S32.HI R14, RZ, 0x8, R14 ;  /* 0x00000008ff0e7819 */ /* 0x000fe4000001140e */
[----:B------:R-:W-:-:S05]  /*1b10*/  LOP3.LUT R21, R21, 0xfc, RZ, 0xc0, !PT ;  /* 0x000000fc15157812 */ /* 0x000fca00078ec0ff */
[----:B------:R-:W-:Y:S02]  /*1b20*/  VIADD R24, R21, UR4 ;  /* 0x0000000415187c36 */ /* 0x000fe40008000000 */
[----:B------:R-:W-:Y:S01]  /*1b30*/  IMAD R21, R14, 0x1e0800, R23 ;  /* 0x001e08000e157824 */ /* 0x000fe200078e0217 */
[----:B------:R-:W-:Y:S01]  /*1b40*/  SHF.R.S32.HI R14, RZ, 0x8, R12 ;  /* 0x00000008ff0e7819 */ /* 0x000fe2000001140c */
[----:B------:R-:W-:Y:S01]  /*1b50*/  IMAD R29, R29, 0x4, R24 ;  /* 0x000000041d1d7824 */ /* 0x000fe200078e0218 */
[----:B------:R-:W-:Y:S01]  /*1b60*/  SHF.R.S32.HI R7, RZ, 0x8, R7 ;  /* 0x00000008ff077819 */ /* 0x000fe20000011407 */
[--C-:B------:R-:W-:Y:S02]  /*1b70*/  IMAD R23, R22, 0x3c1, R3.reuse ;  /* 0x000003c116177824 */ /* 0x100fe400078e0203 */
[----:B------:R-:W-:Y:S02]  /*1b80*/  IMAD R24, R13, 0x3c1, R3 ;  /* 0x000003c10d187824 */ /* 0x000fe400078e0203 */
[----:B------:R-:W-:-:S04]  /*1b90*/  IMAD.WIDE R12, R21, 0x4, R4 ;  /* 0x00000004150c7825 */ /* 0x000fc800078e0204 */
[----:B---3--:R-:W-:Y:S01]  /*1ba0*/  IMAD.WIDE R20, R11, 0x4, R4 ;  /* 0x000000040b147825 */ /* 0x008fe200078e0204 */
[----:B-1----:R1:W-:Y:S03]  /*1bb0*/  @!P0 STG.E desc[UR6][R12.64], R19 ;  /* 0x000000130c008986 */ /* 0x0023e6000c101906 */
[----:B------:R-:W-:Y:S02]  /*1bc0*/  IMAD R23, R14, 0x1e0800, R23 ;  /* 0x001e08000e177824 */ /* 0x000fe400078e0217 */
[----:B------:R-:W-:Y:S01]  /*1bd0*/  IMAD R7, R7, 0x1e0800, R24 ;  /* 0x001e080007077824 */ /* 0x000fe200078e0218 */
[----:B--2---:R2:W-:Y:S01]  /*1be0*/  @!P0 STG.E desc[UR6][R20.64], R25 ;  /* 0x0000001914008986 */ /* 0x0045e2000c101906 */
[----:B------:R-:W-:-:S04]  /*1bf0*/  IMAD.WIDE R14, R15, 0x4, R4 ;  /* 0x000000040f0e7825 */ /* 0x000fc800078e0204 */
[----:B-1----:R-:W-:-:S04]  /*1c00*/  IMAD.WIDE R12, R23, 0x4, R4 ;  /* 0x00000004170c7825 */ /* 0x002fc800078e0204 */
[----:B------:R-:W-:-:S04]  /*1c10*/  IMAD.WIDE R10, R10, 0x4, R4 ;  /* 0x000000040a0a7825 */ /* 0x000fc800078e0204 */
[--C-:B--2---:R-:W-:Y:S01]  /*1c20*/  IMAD.WIDE R20, R7, 0x4, R4.reuse ;  /* 0x0000000407147825 */ /* 0x104fe200078e0204 */
[----:B----4-:R1:W-:Y:S03]  /*1c30*/  @!P0 STG.E desc[UR6][R12.64], R18 ;  /* 0x000000120c008986 */ /* 0x0103e6000c101906 */
[----:B------:R-:W-:Y:S01]  /*1c40*/  IMAD.WIDE R22, R9, 0x4, R4 ;  /* 0x0000000409167825 */ /* 0x000fe200078e0204 */
[----:B-----5:R1:W-:Y:S04]  /*1c50*/  @!P0 STG.E desc[UR6][R20.64], R17 ;  /* 0x0000001114008986 */ /* 0x0203e8000c101906 */
[----:B0-----:R1:W-:Y:S04]  /*1c60*/  @!P0 STG.E desc[UR6][R14.64], R16 ;  /* 0x000000100e008986 */ /* 0x0013e8000c101906 */
[----:B------:R1:W-:Y:S04]  /*1c70*/  @!P0 STG.E desc[UR6][R10.64], R8 ;  /* 0x000000080a008986 */ /* 0x0003e8000c101906 */
[----:B------:R1:W-:Y:S01]  /*1c80*/  @!P0 STG.E desc[UR6][R22.64], R6 ;  /* 0x0000000616008986 */ /* 0x0003e2000c101906 */
[----:B------:R-:W-:Y:S05]  /*1c90*/  @P0 EXIT ;  /* 0x000000000000094d */ /* 0x000fea0003800000 */
[----:B------:R-:W0:Y:S01]  /*1ca0*/  LDS R29, [R29+0x3c00] ;  /* 0x003c00001d1d7984 */ /* 0x000e220000000800 */
[----:B------:R-:W-:-:S04]  /*1cb0*/  LOP3.LUT R7, R2, 0x3c, RZ, 0xfc, !PT ;  /* 0x0000003c02077812 */ /* 0x000fc800078efcff */
[----:B------:R-:W-:-:S04]  /*1cc0*/  LEA.HI R0, R0, R7, RZ, 0x8 ;  /* 0x0000000700007211 */ /* 0x000fc800078f40ff */
[----:B------:R-:W-:Y:S02]  /*1cd0*/  LOP3.LUT R2, R0, 0xffffff00, RZ, 0xc0, !PT ;  /* 0xffffff0000027812 */ /* 0x000fe400078ec0ff */
[----:B------:R-:W-:-:S03]  /*1ce0*/  SHF.R.S32.HI R0, RZ, 0x8, R0 ;  /* 0x00000008ff007819 */ /* 0x000fc60000011400 */
[----:B------:R-:W-:-:S04]  /*1cf0*/  IMAD.IADD R2, R7, 0x1, -R2 ;  /* 0x0000000107027824 */ /* 0x000fc800078e0a02 */
[----:B------:R-:W-:-:S04]  /*1d00*/  IMAD R3, R2, 0x3c1, R3 ;  /* 0x000003c102037824 */ /* 0x000fc800078e0203 */
[----:B------:R-:W-:-:S04]  /*1d10*/  IMAD R3, R0, 0x1e0800, R3 ;  /* 0x001e080000037824 */ /* 0x000fc800078e0203 */
[----:B------:R-:W-:-:S05]  /*1d20*/  IMAD.WIDE R4, R3, 0x4, R4 ;  /* 0x0000000403047825 */ /* 0x000fca00078e0204 */
[----:B0-----:R-:W-:Y:S01]  /*1d30*/  STG.E desc[UR6][R4.64], R29 ;  /* 0x0000001d04007986 */ /* 0x001fe2000c101906 */
[----:B------:R-:W-:Y:S05]  /*1d40*/  EXIT ;  /* 0x000000000000794d */ /* 0x000fea0003800000 */
.L_x_0:
[----:B------:R-:W-:-:S00]  /*1d50*/  BRA `(.L_x_0) ;  /* 0xfffffffc00fc7947 */ /* 0x000fc0000383ffff */
[----:B------:R-:W-:-:S00]  /*1d60*/  NOP ;  /* 0x0000000000007918 */ /* 0x000fc00000000000 */
        /* <DEDUP_REMOVED lines=9> */
.L_x_1:


//--------------------- .nv.global.init           --------------------------
	.section	.nv.global.init,"aw",@progbits
.nv.global.init:
	.type		_$_str,@object
	.size		_$_str,(_$_str_$_2 - _$_str)
_$_str:
        /*0000*/ 	.byte	0x5f, 0x5f, 0x43, 0x55, 0x44, 0x41, 0x5f, 0x46, 0x54, 0x5a, 0x00
	.type		_$_str_$_2,@object
	.size		_$_str_$_2,(.L_1 - _$_str_$_2)
_$_str_$_2:
        /*000b*/ 	.byte	0x5f, 0x5f, 0x43, 0x55, 0x44, 0x41, 0x5f, 0x50, 0x52, 0x45, 0x43, 0x5f, 0x53, 0x51, 0x52, 0x54
        /*001b*/ 	.byte	0x00
.L_1:


//--------------------- .nv.shared.triton_poi_fused__native_batch_norm_legit_no_training_relu_5 --------------------------
	.section	.nv.shared.triton_poi_fused__native_batch_norm_legit_no_training_relu_5,"aw",@nobits
	.sectionflags	@""
	.align	16
	.zero		1024


//--------------------- .nv.constant0.triton_poi_fused__native_batch_norm_legit_no_training_relu_5 --------------------------
	.section	.nv.constant0.triton_poi_fused__native_batch_norm_legit_no_training_relu_5,"a",@progbits
	.sectionflags	@""
	.align	4
.nv.constant0.triton_poi_fused__native_batch_norm_legit_no_training_relu_5:
	.zero		584
